//
// Generated by NVIDIA NVVM Compiler
//
// Compiler Build ID: CL-36424714
// Cuda compilation tools, release 13.0, V13.0.88
// Based on NVVM 20.0.0
//

.version 9.0
.target sm_100
.address_size 64

	// .globl	_Z18pegasos_per_threadiiPdS_S_diS_i

.visible .entry _Z18pegasos_per_threadiiPdS_S_diS_i(
	.param .u32 _Z18pegasos_per_threadiiPdS_S_diS_i_param_0,
	.param .u32 _Z18pegasos_per_threadiiPdS_S_diS_i_param_1,
	.param .u64 .ptr .align 1 _Z18pegasos_per_threadiiPdS_S_diS_i_param_2,
	.param .u64 .ptr .align 1 _Z18pegasos_per_threadiiPdS_S_diS_i_param_3,
	.param .u64 .ptr .align 1 _Z18pegasos_per_threadiiPdS_S_diS_i_param_4,
	.param .f64 _Z18pegasos_per_threadiiPdS_S_diS_i_param_5,
	.param .u32 _Z18pegasos_per_threadiiPdS_S_diS_i_param_6,
	.param .u64 .ptr .align 1 _Z18pegasos_per_threadiiPdS_S_diS_i_param_7,
	.param .u32 _Z18pegasos_per_threadiiPdS_S_diS_i_param_8
)
{
	.reg .pred 	%p<30>;
	.reg .b32 	%r<90>;
	.reg .b64 	%rd<54>;
	.reg .b64 	%fd<280>;

	ld.param.u32 	%r44, [_Z18pegasos_per_threadiiPdS_S_diS_i_param_0];
	ld.param.u32 	%r42, [_Z18pegasos_per_threadiiPdS_S_diS_i_param_1];
	ld.param.u64 	%rd12, [_Z18pegasos_per_threadiiPdS_S_diS_i_param_2];
	ld.param.u64 	%rd13, [_Z18pegasos_per_threadiiPdS_S_diS_i_param_3];
	ld.param.u64 	%rd10, [_Z18pegasos_per_threadiiPdS_S_diS_i_param_4];
	ld.param.f64 	%fd18, [_Z18pegasos_per_threadiiPdS_S_diS_i_param_5];
	ld.param.u32 	%r43, [_Z18pegasos_per_threadiiPdS_S_diS_i_param_6];
	ld.param.u64 	%rd11, [_Z18pegasos_per_threadiiPdS_S_diS_i_param_7];
	ld.param.u32 	%r45, [_Z18pegasos_per_threadiiPdS_S_diS_i_param_8];
	cvta.to.global.u64 	%rd1, %rd13;
	cvta.to.global.u64 	%rd2, %rd12;
	div.s32 	%r1, %r44, %r45;
	setp.lt.s32 	%p1, %r43, 1;
	@%p1 bra 	$L__BB0_42;
	mov.u32 	%r46, %tid.x;
	mov.u32 	%r47, %ntid.x;
	mov.u32 	%r48, %ctaid.x;
	mad.lo.s32 	%r49, %r48, %r47, %r46;
	mul.lo.s32 	%r2, %r42, %r49;
	mul.lo.s32 	%r3, %r1, %r49;
	setp.lt.s32 	%p2, %r42, 1;
	@%p2 bra 	$L__BB0_42;
	and.b32  	%r4, %r42, 15;
	add.s32 	%r5, %r4, -1;
	and.b32  	%r6, %r42, 7;
	add.s32 	%r7, %r6, -1;
	and.b32  	%r8, %r42, 3;
	and.b32  	%r9, %r42, 2147483632;
	and.b32  	%r10, %r42, 2147483640;
	and.b32  	%r11, %r42, 1;
	neg.s32 	%r12, %r9;
	add.s64 	%rd3, %rd1, 64;
	cvta.to.global.u64 	%rd4, %rd11;
	cvta.to.global.u64 	%rd5, %rd10;
	mov.b32 	%r75, 1;
$L__BB0_3:
	mov.u32 	%r13, %r75;
	setp.lt.u32 	%p3, %r42, 16;
	cvt.rn.f64.u32 	%fd21, %r13;
	mul.f64 	%fd22, %fd18, %fd21;
	rcp.rn.f64 	%fd1, %fd22;
	mul.wide.u32 	%rd14, %r13, 8;
	add.s64 	%rd15, %rd4, %rd14;
	ld.global.f64 	%fd23, [%rd15];
	cvt.rzi.s32.f64 	%r14, %fd23;
	add.s32 	%r52, %r14, %r3;
	mul.lo.s32 	%r15, %r52, %r42;
	mov.f64 	%fd279, 0d0000000000000000;
	mov.b32 	%r88, 0;
	@%p3 bra 	$L__BB0_6;
	mov.f64 	%fd279, 0d0000000000000000;
	mov.u32 	%r76, %r15;
	mov.u32 	%r77, %r2;
	mov.u32 	%r78, %r12;
$L__BB0_5:
	.pragma "nounroll";
	mul.wide.s32 	%rd16, %r77, 8;
	add.s64 	%rd17, %rd2, %rd16;
	mul.wide.s32 	%rd18, %r76, 8;
	add.s64 	%rd19, %rd3, %rd18;
	ld.global.f64 	%fd25, [%rd17];
	ld.global.f64 	%fd26, [%rd19+-64];
	fma.rn.f64 	%fd27, %fd25, %fd26, %fd279;
	ld.global.f64 	%fd28, [%rd17+8];
	ld.global.f64 	%fd29, [%rd19+-56];
	fma.rn.f64 	%fd30, %fd28, %fd29, %fd27;
	ld.global.f64 	%fd31, [%rd17+16];
	ld.global.f64 	%fd32, [%rd19+-48];
	fma.rn.f64 	%fd33, %fd31, %fd32, %fd30;
	ld.global.f64 	%fd34, [%rd17+24];
	ld.global.f64 	%fd35, [%rd19+-40];
	fma.rn.f64 	%fd36, %fd34, %fd35, %fd33;
	ld.global.f64 	%fd37, [%rd17+32];
	ld.global.f64 	%fd38, [%rd19+-32];
	fma.rn.f64 	%fd39, %fd37, %fd38, %fd36;
	ld.global.f64 	%fd40, [%rd17+40];
	ld.global.f64 	%fd41, [%rd19+-24];
	fma.rn.f64 	%fd42, %fd40, %fd41, %fd39;
	ld.global.f64 	%fd43, [%rd17+48];
	ld.global.f64 	%fd44, [%rd19+-16];
	fma.rn.f64 	%fd45, %fd43, %fd44, %fd42;
	ld.global.f64 	%fd46, [%rd17+56];
	ld.global.f64 	%fd47, [%rd19+-8];
	fma.rn.f64 	%fd48, %fd46, %fd47, %fd45;
	ld.global.f64 	%fd49, [%rd17+64];
	ld.global.f64 	%fd50, [%rd19];
	fma.rn.f64 	%fd51, %fd49, %fd50, %fd48;
	ld.global.f64 	%fd52, [%rd17+72];
	ld.global.f64 	%fd53, [%rd19+8];
	fma.rn.f64 	%fd54, %fd52, %fd53, %fd51;
	ld.global.f64 	%fd55, [%rd17+80];
	ld.global.f64 	%fd56, [%rd19+16];
	fma.rn.f64 	%fd57, %fd55, %fd56, %fd54;
	ld.global.f64 	%fd58, [%rd17+88];
	ld.global.f64 	%fd59, [%rd19+24];
	fma.rn.f64 	%fd60, %fd58, %fd59, %fd57;
	ld.global.f64 	%fd61, [%rd17+96];
	ld.global.f64 	%fd62, [%rd19+32];
	fma.rn.f64 	%fd63, %fd61, %fd62, %fd60;
	ld.global.f64 	%fd64, [%rd17+104];
	ld.global.f64 	%fd65, [%rd19+40];
	fma.rn.f64 	%fd66, %fd64, %fd65, %fd63;
	ld.global.f64 	%fd67, [%rd17+112];
	ld.global.f64 	%fd68, [%rd19+48];
	fma.rn.f64 	%fd69, %fd67, %fd68, %fd66;
	ld.global.f64 	%fd70, [%rd17+120];
	ld.global.f64 	%fd71, [%rd19+56];
	fma.rn.f64 	%fd279, %fd70, %fd71, %fd69;
	add.s32 	%r78, %r78, 16;
	add.s32 	%r77, %r77, 16;
	add.s32 	%r76, %r76, 16;
	setp.eq.s32 	%p4, %r78, 0;
	mov.u32 	%r88, %r9;
	@%p4 bra 	$L__BB0_6;
	bra.uni 	$L__BB0_5;
$L__BB0_6:
	setp.eq.s32 	%p5, %r4, 0;
	@%p5 bra 	$L__BB0_16;
	setp.lt.u32 	%p6, %r5, 7;
	@%p6 bra 	$L__BB0_9;
	add.s32 	%r53, %r88, %r2;
	mul.wide.s32 	%rd20, %r53, 8;
	add.s64 	%rd21, %rd2, %rd20;
	ld.global.f64 	%fd73, [%rd21];
	add.s32 	%r54, %r88, %r15;
	mul.wide.s32 	%rd22, %r54, 8;
	add.s64 	%rd23, %rd1, %rd22;
	ld.global.f64 	%fd74, [%rd23];
	fma.rn.f64 	%fd75, %fd73, %fd74, %fd279;
	ld.global.f64 	%fd76, [%rd21+8];
	ld.global.f64 	%fd77, [%rd23+8];
	fma.rn.f64 	%fd78, %fd76, %fd77, %fd75;
	ld.global.f64 	%fd79, [%rd21+16];
	ld.global.f64 	%fd80, [%rd23+16];
	fma.rn.f64 	%fd81, %fd79, %fd80, %fd78;
	ld.global.f64 	%fd82, [%rd21+24];
	ld.global.f64 	%fd83, [%rd23+24];
	fma.rn.f64 	%fd84, %fd82, %fd83, %fd81;
	ld.global.f64 	%fd85, [%rd21+32];
	ld.global.f64 	%fd86, [%rd23+32];
	fma.rn.f64 	%fd87, %fd85, %fd86, %fd84;
	ld.global.f64 	%fd88, [%rd21+40];
	ld.global.f64 	%fd89, [%rd23+40];
	fma.rn.f64 	%fd90, %fd88, %fd89, %fd87;
	ld.global.f64 	%fd91, [%rd21+48];
	ld.global.f64 	%fd92, [%rd23+48];
	fma.rn.f64 	%fd93, %fd91, %fd92, %fd90;
	ld.global.f64 	%fd94, [%rd21+56];
	ld.global.f64 	%fd95, [%rd23+56];
	fma.rn.f64 	%fd279, %fd94, %fd95, %fd93;
	add.s32 	%r88, %r88, 8;
$L__BB0_9:
	setp.eq.s32 	%p7, %r6, 0;
	@%p7 bra 	$L__BB0_16;
	setp.lt.u32 	%p8, %r7, 3;
	@%p8 bra 	$L__BB0_12;
	add.s32 	%r55, %r88, %r2;
	mul.wide.s32 	%rd24, %r55, 8;
	add.s64 	%rd25, %rd2, %rd24;
	ld.global.f64 	%fd97, [%rd25];
	add.s32 	%r56, %r88, %r15;
	mul.wide.s32 	%rd26, %r56, 8;
	add.s64 	%rd27, %rd1, %rd26;
	ld.global.f64 	%fd98, [%rd27];
	fma.rn.f64 	%fd99, %fd97, %fd98, %fd279;
	ld.global.f64 	%fd100, [%rd25+8];
	ld.global.f64 	%fd101, [%rd27+8];
	fma.rn.f64 	%fd102, %fd100, %fd101, %fd99;
	ld.global.f64 	%fd103, [%rd25+16];
	ld.global.f64 	%fd104, [%rd27+16];
	fma.rn.f64 	%fd105, %fd103, %fd104, %fd102;
	ld.global.f64 	%fd106, [%rd25+24];
	ld.global.f64 	%fd107, [%rd27+24];
	fma.rn.f64 	%fd279, %fd106, %fd107, %fd105;
	add.s32 	%r88, %r88, 4;
$L__BB0_12:
	setp.eq.s32 	%p9, %r8, 0;
	@%p9 bra 	$L__BB0_16;
	setp.eq.s32 	%p10, %r8, 1;
	add.s32 	%r57, %r88, %r2;
	mul.wide.s32 	%rd28, %r57, 8;
	add.s64 	%rd7, %rd2, %rd28;
	ld.global.f64 	%fd108, [%rd7];
	add.s32 	%r58, %r88, %r15;
	mul.wide.s32 	%rd29, %r58, 8;
	add.s64 	%rd8, %rd1, %rd29;
	ld.global.f64 	%fd109, [%rd8];
	fma.rn.f64 	%fd279, %fd108, %fd109, %fd279;
	@%p10 bra 	$L__BB0_16;
	setp.eq.s32 	%p11, %r8, 2;
	ld.global.f64 	%fd110, [%rd7+8];
	ld.global.f64 	%fd111, [%rd8+8];
	fma.rn.f64 	%fd279, %fd110, %fd111, %fd279;
	@%p11 bra 	$L__BB0_16;
	ld.global.f64 	%fd112, [%rd7+16];
	ld.global.f64 	%fd113, [%rd8+16];
	fma.rn.f64 	%fd279, %fd112, %fd113, %fd279;
$L__BB0_16:
	mul.wide.s32 	%rd30, %r14, 8;
	add.s64 	%rd9, %rd5, %rd30;
	ld.global.f64 	%fd114, [%rd9];
	mul.f64 	%fd115, %fd279, %fd114;
	setp.ltu.f64 	%p12, %fd115, 0d3FF0000000000000;
	@%p12 bra 	$L__BB0_17;
	bra.uni 	$L__BB0_28;
$L__BB0_17:
	setp.lt.u32 	%p22, %r42, 8;
	mul.f64 	%fd180, %fd18, %fd1;
	mov.f64 	%fd181, 0d3FF0000000000000;
	sub.f64 	%fd4, %fd181, %fd180;
	mov.b32 	%r82, 0;
	@%p22 bra 	$L__BB0_20;
	mov.b32 	%r80, 0;
$L__BB0_19:
	.pragma "nounroll";
	add.s32 	%r67, %r80, %r2;
	mul.wide.s32 	%rd38, %r67, 8;
	add.s64 	%rd39, %rd2, %rd38;
	ld.global.f64 	%fd182, [%rd39];
	ld.global.f64 	%fd183, [%rd9];
	mul.f64 	%fd184, %fd1, %fd183;
	add.s32 	%r68, %r80, %r15;
	mul.wide.s32 	%rd40, %r68, 8;
	add.s64 	%rd41, %rd1, %rd40;
	ld.global.f64 	%fd185, [%rd41];
	mul.f64 	%fd186, %fd184, %fd185;
	fma.rn.f64 	%fd187, %fd4, %fd182, %fd186;
	st.global.f64 	[%rd39], %fd187;
	ld.global.f64 	%fd188, [%rd39+8];
	ld.global.f64 	%fd189, [%rd9];
	mul.f64 	%fd190, %fd1, %fd189;
	ld.global.f64 	%fd191, [%rd41+8];
	mul.f64 	%fd192, %fd190, %fd191;
	fma.rn.f64 	%fd193, %fd4, %fd188, %fd192;
	st.global.f64 	[%rd39+8], %fd193;
	ld.global.f64 	%fd194, [%rd39+16];
	ld.global.f64 	%fd195, [%rd9];
	mul.f64 	%fd196, %fd1, %fd195;
	ld.global.f64 	%fd197, [%rd41+16];
	mul.f64 	%fd198, %fd196, %fd197;
	fma.rn.f64 	%fd199, %fd4, %fd194, %fd198;
	st.global.f64 	[%rd39+16], %fd199;
	ld.global.f64 	%fd200, [%rd39+24];
	ld.global.f64 	%fd201, [%rd9];
	mul.f64 	%fd202, %fd1, %fd201;
	ld.global.f64 	%fd203, [%rd41+24];
	mul.f64 	%fd204, %fd202, %fd203;
	fma.rn.f64 	%fd205, %fd4, %fd200, %fd204;
	st.global.f64 	[%rd39+24], %fd205;
	ld.global.f64 	%fd206, [%rd39+32];
	ld.global.f64 	%fd207, [%rd9];
	mul.f64 	%fd208, %fd1, %fd207;
	ld.global.f64 	%fd209, [%rd41+32];
	mul.f64 	%fd210, %fd208, %fd209;
	fma.rn.f64 	%fd211, %fd4, %fd206, %fd210;
	st.global.f64 	[%rd39+32], %fd211;
	ld.global.f64 	%fd212, [%rd39+40];
	ld.global.f64 	%fd213, [%rd9];
	mul.f64 	%fd214, %fd1, %fd213;
	ld.global.f64 	%fd215, [%rd41+40];
	mul.f64 	%fd216, %fd214, %fd215;
	fma.rn.f64 	%fd217, %fd4, %fd212, %fd216;
	st.global.f64 	[%rd39+40], %fd217;
	ld.global.f64 	%fd218, [%rd39+48];
	ld.global.f64 	%fd219, [%rd9];
	mul.f64 	%fd220, %fd1, %fd219;
	ld.global.f64 	%fd221, [%rd41+48];
	mul.f64 	%fd222, %fd220, %fd221;
	fma.rn.f64 	%fd223, %fd4, %fd218, %fd222;
	st.global.f64 	[%rd39+48], %fd223;
	ld.global.f64 	%fd224, [%rd39+56];
	ld.global.f64 	%fd225, [%rd9];
	mul.f64 	%fd226, %fd1, %fd225;
	ld.global.f64 	%fd227, [%rd41+56];
	mul.f64 	%fd228, %fd226, %fd227;
	fma.rn.f64 	%fd229, %fd4, %fd224, %fd228;
	st.global.f64 	[%rd39+56], %fd229;
	add.s32 	%r80, %r80, 8;
	setp.eq.s32 	%p23, %r80, %r10;
	mov.u32 	%r82, %r10;
	@%p23 bra 	$L__BB0_20;
	bra.uni 	$L__BB0_19;
$L__BB0_20:
	setp.eq.s32 	%p24, %r6, 0;
	@%p24 bra 	$L__BB0_41;
	setp.lt.u32 	%p25, %r7, 3;
	@%p25 bra 	$L__BB0_23;
	add.s32 	%r69, %r82, %r2;
	mul.wide.s32 	%rd42, %r69, 8;
	add.s64 	%rd43, %rd2, %rd42;
	ld.global.f64 	%fd230, [%rd43];
	ld.global.f64 	%fd231, [%rd9];
	mul.f64 	%fd232, %fd1, %fd231;
	add.s32 	%r70, %r82, %r15;
	mul.wide.s32 	%rd44, %r70, 8;
	add.s64 	%rd45, %rd1, %rd44;
	ld.global.f64 	%fd233, [%rd45];
	mul.f64 	%fd234, %fd232, %fd233;
	fma.rn.f64 	%fd235, %fd4, %fd230, %fd234;
	st.global.f64 	[%rd43], %fd235;
	ld.global.f64 	%fd236, [%rd43+8];
	ld.global.f64 	%fd237, [%rd9];
	mul.f64 	%fd238, %fd1, %fd237;
	ld.global.f64 	%fd239, [%rd45+8];
	mul.f64 	%fd240, %fd238, %fd239;
	fma.rn.f64 	%fd241, %fd4, %fd236, %fd240;
	st.global.f64 	[%rd43+8], %fd241;
	ld.global.f64 	%fd242, [%rd43+16];
	ld.global.f64 	%fd243, [%rd9];
	mul.f64 	%fd244, %fd1, %fd243;
	ld.global.f64 	%fd245, [%rd45+16];
	mul.f64 	%fd246, %fd244, %fd245;
	fma.rn.f64 	%fd247, %fd4, %fd242, %fd246;
	st.global.f64 	[%rd43+16], %fd247;
	ld.global.f64 	%fd248, [%rd43+24];
	ld.global.f64 	%fd249, [%rd9];
	mul.f64 	%fd250, %fd1, %fd249;
	ld.global.f64 	%fd251, [%rd45+24];
	mul.f64 	%fd252, %fd250, %fd251;
	fma.rn.f64 	%fd253, %fd4, %fd248, %fd252;
	st.global.f64 	[%rd43+24], %fd253;
	add.s32 	%r82, %r82, 4;
$L__BB0_23:
	setp.eq.s32 	%p26, %r8, 0;
	@%p26 bra 	$L__BB0_41;
	setp.eq.s32 	%p27, %r8, 1;
	@%p27 bra 	$L__BB0_26;
	add.s32 	%r71, %r82, %r2;
	mul.wide.s32 	%rd46, %r71, 8;
	add.s64 	%rd47, %rd2, %rd46;
	ld.global.f64 	%fd254, [%rd47];
	ld.global.f64 	%fd255, [%rd9];
	mul.f64 	%fd256, %fd1, %fd255;
	add.s32 	%r72, %r82, %r15;
	mul.wide.s32 	%rd48, %r72, 8;
	add.s64 	%rd49, %rd1, %rd48;
	ld.global.f64 	%fd257, [%rd49];
	mul.f64 	%fd258, %fd256, %fd257;
	fma.rn.f64 	%fd259, %fd4, %fd254, %fd258;
	st.global.f64 	[%rd47], %fd259;
	ld.global.f64 	%fd260, [%rd47+8];
	ld.global.f64 	%fd261, [%rd9];
	mul.f64 	%fd262, %fd1, %fd261;
	ld.global.f64 	%fd263, [%rd49+8];
	mul.f64 	%fd264, %fd262, %fd263;
	fma.rn.f64 	%fd265, %fd4, %fd260, %fd264;
	st.global.f64 	[%rd47+8], %fd265;
	add.s32 	%r82, %r82, 2;
$L__BB0_26:
	setp.eq.s32 	%p28, %r11, 0;
	@%p28 bra 	$L__BB0_41;
	add.s32 	%r73, %r82, %r2;
	mul.wide.s32 	%rd50, %r73, 8;
	add.s64 	%rd51, %rd2, %rd50;
	ld.global.f64 	%fd266, [%rd51];
	ld.global.f64 	%fd267, [%rd9];
	mul.f64 	%fd268, %fd1, %fd267;
	add.s32 	%r74, %r82, %r15;
	mul.wide.s32 	%rd52, %r74, 8;
	add.s64 	%rd53, %rd1, %rd52;
	ld.global.f64 	%fd269, [%rd53];
	mul.f64 	%fd270, %fd268, %fd269;
	fma.rn.f64 	%fd271, %fd4, %fd266, %fd270;
	st.global.f64 	[%rd51], %fd271;
	bra.uni 	$L__BB0_41;
$L__BB0_28:
	mul.f64 	%fd116, %fd18, %fd1;
	mov.f64 	%fd117, 0d3FF0000000000000;
	sub.f64 	%fd5, %fd117, %fd116;
	mov.b32 	%r85, 0;
	@%p3 bra 	$L__BB0_31;
	mov.b32 	%r79, 0;
$L__BB0_30:
	.pragma "nounroll";
	add.s32 	%r61, %r79, %r2;
	mul.wide.s32 	%rd31, %r61, 8;
	add.s64 	%rd32, %rd2, %rd31;
	ld.global.f64 	%fd118, [%rd32];
	mul.f64 	%fd119, %fd5, %fd118;
	st.global.f64 	[%rd32], %fd119;
	ld.global.f64 	%fd120, [%rd32+8];
	mul.f64 	%fd121, %fd5, %fd120;
	st.global.f64 	[%rd32+8], %fd121;
	ld.global.f64 	%fd122, [%rd32+16];
	mul.f64 	%fd123, %fd5, %fd122;
	st.global.f64 	[%rd32+16], %fd123;
	ld.global.f64 	%fd124, [%rd32+24];
	mul.f64 	%fd125, %fd5, %fd124;
	st.global.f64 	[%rd32+24], %fd125;
	ld.global.f64 	%fd126, [%rd32+32];
	mul.f64 	%fd127, %fd5, %fd126;
	st.global.f64 	[%rd32+32], %fd127;
	ld.global.f64 	%fd128, [%rd32+40];
	mul.f64 	%fd129, %fd5, %fd128;
	st.global.f64 	[%rd32+40], %fd129;
	ld.global.f64 	%fd130, [%rd32+48];
	mul.f64 	%fd131, %fd5, %fd130;
	st.global.f64 	[%rd32+48], %fd131;
	ld.global.f64 	%fd132, [%rd32+56];
	mul.f64 	%fd133, %fd5, %fd132;
	st.global.f64 	[%rd32+56], %fd133;
	ld.global.f64 	%fd134, [%rd32+64];
	mul.f64 	%fd135, %fd5, %fd134;
	st.global.f64 	[%rd32+64], %fd135;
	ld.global.f64 	%fd136, [%rd32+72];
	mul.f64 	%fd137, %fd5, %fd136;
	st.global.f64 	[%rd32+72], %fd137;
	ld.global.f64 	%fd138, [%rd32+80];
	mul.f64 	%fd139, %fd5, %fd138;
	st.global.f64 	[%rd32+80], %fd139;
	ld.global.f64 	%fd140, [%rd32+88];
	mul.f64 	%fd141, %fd5, %fd140;
	st.global.f64 	[%rd32+88], %fd141;
	ld.global.f64 	%fd142, [%rd32+96];
	mul.f64 	%fd143, %fd5, %fd142;
	st.global.f64 	[%rd32+96], %fd143;
	ld.global.f64 	%fd144, [%rd32+104];
	mul.f64 	%fd145, %fd5, %fd144;
	st.global.f64 	[%rd32+104], %fd145;
	ld.global.f64 	%fd146, [%rd32+112];
	mul.f64 	%fd147, %fd5, %fd146;
	st.global.f64 	[%rd32+112], %fd147;
	ld.global.f64 	%fd148, [%rd32+120];
	mul.f64 	%fd149, %fd5, %fd148;
	st.global.f64 	[%rd32+120], %fd149;
	add.s32 	%r79, %r79, 16;
	setp.eq.s32 	%p14, %r79, %r9;
	mov.u32 	%r85, %r9;
	@%p14 bra 	$L__BB0_31;
	bra.uni 	$L__BB0_30;
$L__BB0_31:
	setp.eq.s32 	%p15, %r4, 0;
	@%p15 bra 	$L__BB0_41;
	setp.lt.u32 	%p16, %r5, 7;
	@%p16 bra 	$L__BB0_34;
	add.s32 	%r62, %r85, %r2;
	mul.wide.s32 	%rd33, %r62, 8;
	add.s64 	%rd34, %rd2, %rd33;
	ld.global.f64 	%fd150, [%rd34];
	mul.f64 	%fd151, %fd5, %fd150;
	st.global.f64 	[%rd34], %fd151;
	ld.global.f64 	%fd152, [%rd34+8];
	mul.f64 	%fd153, %fd5, %fd152;
	st.global.f64 	[%rd34+8], %fd153;
	ld.global.f64 	%fd154, [%rd34+16];
	mul.f64 	%fd155, %fd5, %fd154;
	st.global.f64 	[%rd34+16], %fd155;
	ld.global.f64 	%fd156, [%rd34+24];
	mul.f64 	%fd157, %fd5, %fd156;
	st.global.f64 	[%rd34+24], %fd157;
	ld.global.f64 	%fd158, [%rd34+32];
	mul.f64 	%fd159, %fd5, %fd158;
	st.global.f64 	[%rd34+32], %fd159;
	ld.global.f64 	%fd160, [%rd34+40];
	mul.f64 	%fd161, %fd5, %fd160;
	st.global.f64 	[%rd34+40], %fd161;
	ld.global.f64 	%fd162, [%rd34+48];
	mul.f64 	%fd163, %fd5, %fd162;
	st.global.f64 	[%rd34+48], %fd163;
	ld.global.f64 	%fd164, [%rd34+56];
	mul.f64 	%fd165, %fd5, %fd164;
	st.global.f64 	[%rd34+56], %fd165;
	add.s32 	%r85, %r85, 8;
$L__BB0_34:
	setp.eq.s32 	%p17, %r6, 0;
	@%p17 bra 	$L__BB0_41;
	setp.lt.u32 	%p18, %r7, 3;
	@%p18 bra 	$L__BB0_37;
	add.s32 	%r63, %r85, %r2;
	mul.wide.s32 	%rd35, %r63, 8;
	add.s64 	%rd36, %rd2, %rd35;
	ld.global.f64 	%fd166, [%rd36];
	mul.f64 	%fd167, %fd5, %fd166;
	st.global.f64 	[%rd36], %fd167;
	ld.global.f64 	%fd168, [%rd36+8];
	mul.f64 	%fd169, %fd5, %fd168;
	st.global.f64 	[%rd36+8], %fd169;
	ld.global.f64 	%fd170, [%rd36+16];
	mul.f64 	%fd171, %fd5, %fd170;
	st.global.f64 	[%rd36+16], %fd171;
	ld.global.f64 	%fd172, [%rd36+24];
	mul.f64 	%fd173, %fd5, %fd172;
	st.global.f64 	[%rd36+24], %fd173;
	add.s32 	%r85, %r85, 4;
$L__BB0_37:
	setp.eq.s32 	%p19, %r8, 0;
	@%p19 bra 	$L__BB0_41;
	setp.eq.s32 	%p20, %r8, 1;
	add.s32 	%r64, %r85, %r2;
	mul.wide.s32 	%rd37, %r64, 8;
	add.s64 	%rd6, %rd2, %rd37;
	ld.global.f64 	%fd174, [%rd6];
	mul.f64 	%fd175, %fd5, %fd174;
	st.global.f64 	[%rd6], %fd175;
	@%p20 bra 	$L__BB0_41;
	setp.eq.s32 	%p21, %r8, 2;
	ld.global.f64 	%fd176, [%rd6+8];
	mul.f64 	%fd177, %fd5, %fd176;
	st.global.f64 	[%rd6+8], %fd177;
	@%p21 bra 	$L__BB0_41;
	ld.global.f64 	%fd178, [%rd6+16];
	mul.f64 	%fd179, %fd5, %fd178;
	st.global.f64 	[%rd6+16], %fd179;
$L__BB0_41:
	add.s32 	%r75, %r13, 1;
	setp.eq.s32 	%p29, %r13, %r43;
	@%p29 bra 	$L__BB0_42;
	bra.uni 	$L__BB0_3;
$L__BB0_42:
	ret;

}


// ===== COMPILED SASS (sm_100) =====

	.target	sm_100

	.elftype	@"ET_EXEC"


//--------------------- .note.nv.tkinfo           --------------------------
	.section	.note.nv.tkinfo,"",@"SHT_NOTE"
	.sectionflags	@"SHF_NOTE_NV_TKINFO"
	.tkinfo
        /*0018*/ 	.word	0x00000002
        /*0030*/ 	.string	""
        /*0030*/ 	.string	"ptxas"
        /*0030*/ 	.string	"Cuda compilation tools, release 13.0, V13.0.88"
        /*0030*/ 	.string	"Build cuda_13.0.r13.0/compiler.36424714_0"
        /*0030*/ 	.string	"-arch sm_100 -m 64 "



//--------------------- .note.nv.cuinfo           --------------------------
	.section	.note.nv.cuinfo,"",@"SHT_NOTE"
	.sectionflags	@"SHF_NOTE_NV_CUINFO"
        /*0018*/ 	.short	0x0002
        /*001a*/ 	.short	0x0064
        /*001c*/ 	.short	0x0082
	.zero		2


//--------------------- .nv.info                  --------------------------
	.section	.nv.info,"",@"SHT_CUDA_INFO"
	.align	4


	//----- nvinfo : EIATTR_REGCOUNT
	.align		4
        /*0000*/ 	.byte	0x04, 0x2f
        /*0002*/ 	.short	(.L_1 - .L_0)
	.align		4
.L_0:
        /*0004*/ 	.word	index@(_Z18pegasos_per_threadiiPdS_S_diS_i)
        /*0008*/ 	.word	0x00000020


	//----- nvinfo : EIATTR_FRAME_SIZE
	.align		4
.L_1:
        /*000c*/ 	.byte	0x04, 0x11
        /*000e*/ 	.short	(.L_3 - .L_2)
	.align		4
.L_2:
        /*0010*/ 	.word	index@($__internal_0_$__cuda_sm20_dblrcp_rn_slowpath_v3)
        /*0014*/ 	.word	0x00000000


	//----- nvinfo : EIATTR_FRAME_SIZE
	.align		4
.L_3:
        /*0018*/ 	.byte	0x04, 0x11
        /*001a*/ 	.short	(.L_5 - .L_4)
	.align		4
.L_4:
        /*001c*/ 	.word	index@(_Z18pegasos_per_threadiiPdS_S_diS_i)
        /*0020*/ 	.word	0x00000000


	//----- nvinfo : EIATTR_MIN_STACK_SIZE
	.align		4
.L_5:
        /*0024*/ 	.byte	0x04, 0x12
        /*0026*/ 	.short	(.L_7 - .L_6)
	.align		4
.L_6:
        /*0028*/ 	.word	index@(_Z18pegasos_per_threadiiPdS_S_diS_i)
        /*002c*/ 	.word	0x00000000
.L_7:


//--------------------- .nv.compat                --------------------------
	.section	.nv.compat,"",@"SHT_CUDA_COMPAT_INFO"
	.align	4
        /*0000*/ 	.byte	0x02, 0x09, 0x00, 0x00, 0x02, 0x02, 0x01, 0x00, 0x02, 0x05, 0x05, 0x00, 0x03, 0x07, 0x01, 0x01
        /*0010*/ 	.byte	0x02, 0x03, 0x00, 0x00, 0x02, 0x06, 0x01, 0x00, 0x04, 0x0b, 0x08, 0x00, 0x01, 0x00, 0x00, 0x00
        /*0020*/ 	.byte	0x00, 0x00, 0x00, 0x00


//--------------------- .nv.info._Z18pegasos_per_threadiiPdS_S_diS_i --------------------------
	.section	.nv.info._Z18pegasos_per_threadiiPdS_S_diS_i,"",@"SHT_CUDA_INFO"
	.sectionflags	@""
	.align	4


	//----- nvinfo : EIATTR_CUDA_API_VERSION
	.align		4
        /*0000*/ 	.byte	0x04, 0x37
        /*0002*/ 	.short	(.L_9 - .L_8)
.L_8:
        /*0004*/ 	.word	0x00000082


	//----- nvinfo : EIATTR_KPARAM_INFO
	.align		4
.L_9:
        /*0008*/ 	.byte	0x04, 0x17
        /*000a*/ 	.short	(.L_11 - .L_10)
.L_10:
        /*000c*/ 	.word	0x00000000
        /*0010*/ 	.short	0x0008
        /*0012*/ 	.short	0x0038
        /*0014*/ 	.byte	0x00, 0xf0, 0x11, 0x00


	//----- nvinfo : EIATTR_KPARAM_INFO
	.align		4
.L_11:
        /*0018*/ 	.byte	0x04, 0x17
        /*001a*/ 	.short	(.L_13 - .L_12)
.L_12:
        /*001c*/ 	.word	0x00000000
        /*0020*/ 	.short	0x0007
        /*0022*/ 	.short	0x0030
        /*0024*/ 	.byte	0x00, 0xf5, 0x21, 0x00


	//----- nvinfo : EIATTR_KPARAM_INFO
	.align		4
.L_13:
        /*0028*/ 	.byte	0x04, 0x17
        /*002a*/ 	.short	(.L_15 - .L_14)
.L_14:
        /*002c*/ 	.word	0x00000000
        /*0030*/ 	.short	0x0006
        /*0032*/ 	.short	0x0028
        /*0034*/ 	.byte	0x00, 0xf0, 0x11, 0x00


	//----- nvinfo : EIATTR_KPARAM_INFO
	.align		4
.L_15:
        /*0038*/ 	.byte	0x04, 0x17
        /*003a*/ 	.short	(.L_17 - .L_16)
.L_16:
        /*003c*/ 	.word	0x00000000
        /*0040*/ 	.short	0x0005
        /*0042*/ 	.short	0x0020
        /*0044*/ 	.byte	0x00, 0xf0, 0x21, 0x00


	//----- nvinfo : EIATTR_KPARAM_INFO
	.align		4
.L_17:
        /*0048*/ 	.byte	0x04, 0x17
        /*004a*/ 	.short	(.L_19 - .L_18)
.L_18:
        /*004c*/ 	.word	0x00000000
        /*0050*/ 	.short	0x0004
        /*0052*/ 	.short	0x0018
        /*0054*/ 	.byte	0x00, 0xf5, 0x21, 0x00


	//----- nvinfo : EIATTR_KPARAM_INFO
	.align		4
.L_19:
        /*0058*/ 	.byte	0x04, 0x17
        /*005a*/ 	.short	(.L_21 - .L_20)
.L_20:
        /*005c*/ 	.word	0x00000000
        /*0060*/ 	.short	0x0003
        /*0062*/ 	.short	0x0010
        /*0064*/ 	.byte	0x00, 0xf5, 0x21, 0x00


	//----- nvinfo : EIATTR_KPARAM_INFO
	.align		4
.L_21:
        /*0068*/ 	.byte	0x04, 0x17
        /*006a*/ 	.short	(.L_23 - .L_22)
.L_22:
        /*006c*/ 	.word	0x00000000
        /*0070*/ 	.short	0x0002
        /*0072*/ 	.short	0x0008
        /*0074*/ 	.byte	0x00, 0xf5, 0x21, 0x00


	//----- nvinfo : EIATTR_KPARAM_INFO
	.align		4
.L_23:
        /*0078*/ 	.byte	0x04, 0x17
        /*007a*/ 	.short	(.L_25 - .L_24)
.L_24:
        /*007c*/ 	.word	0x00000000
        /*0080*/ 	.short	0x0001
        /*0082*/ 	.short	0x0004
        /*0084*/ 	.byte	0x00, 0xf0, 0x11, 0x00


	//----- nvinfo : EIATTR_KPARAM_INFO
	.align		4
.L_25:
        /*0088*/ 	.byte	0x04, 0x17
        /*008a*/ 	.short	(.L_27 - .L_26)
.L_26:
        /*008c*/ 	.word	0x00000000
        /*0090*/ 	.short	0x0000
        /*0092*/ 	.short	0x0000
        /*0094*/ 	.byte	0x00, 0xf0, 0x11, 0x00


	//----- nvinfo : EIATTR_SPARSE_MMA_MASK
	.align		4
.L_27:
        /*0098*/ 	.byte	0x03, 0x50
        /*009a*/ 	.short	0x0000


	//----- nvinfo : EIATTR_MAXREG_COUNT
	.align		4
        /*009c*/ 	.byte	0x03, 0x1b
        /*009e*/ 	.short	0x00ff


	//----- nvinfo : EIATTR_MERCURY_ISA_VERSION
	.align		4
        /*00a0*/ 	.byte	0x03, 0x5f
        /*00a2*/ 	.short	0x0101


	//----- nvinfo : EIATTR_VRC_CTA_INIT_COUNT
	.align		4
        /*00a4*/ 	.byte	0x02, 0x4a
	.zero		1
	.zero		1


	//----- nvinfo : EIATTR_EXIT_INSTR_OFFSETS
	.align		4
        /*00a8*/ 	.byte	0x04, 0x1c
        /*00aa*/ 	.short	(.L_29 - .L_28)


	//   ....[0]....
.L_28:
        /*00ac*/ 	.word	0x000000b0


	//   ....[1]....
        /*00b0*/ 	.word	0x00000180


	//   ....[2]....
        /*00b4*/ 	.word	0x00002050


	//----- nvinfo : EIATTR_CRS_STACK_SIZE
	.align		4
.L_29:
        /*00b8*/ 	.byte	0x04, 0x1e
        /*00ba*/ 	.short	(.L_31 - .L_30)
.L_30:
        /*00bc*/ 	.word	0x00000000


	//----- nvinfo : EIATTR_CBANK_PARAM_SIZE
	.align		4
.L_31:
        /*00c0*/ 	.byte	0x03, 0x19
        /*00c2*/ 	.short	0x003c


	//----- nvinfo : EIATTR_PARAM_CBANK
	.align		4
        /*00c4*/ 	.byte	0x04, 0x0a
        /*00c6*/ 	.short	(.L_33 - .L_32)
	.align		4
.L_32:
        /*00c8*/ 	.word	index@(.nv.constant0._Z18pegasos_per_threadiiPdS_S_diS_i)
        /*00cc*/ 	.short	0x0380
        /*00ce*/ 	.short	0x003c


	//----- nvinfo : EIATTR_SW_WAR
	.align		4
.L_33:
        /*00d0*/ 	.byte	0x04, 0x36
        /*00d2*/ 	.short	(.L_35 - .L_34)
.L_34:
        /*00d4*/ 	.word	0x00000008
.L_35:


//--------------------- .nv.callgraph             --------------------------
	.section	.nv.callgraph,"",@"SHT_CUDA_CALLGRAPH"
	.align	4
	.sectionentsize	8
	.align		4
        /*0000*/ 	.word	0x00000000
	.align		4
        /*0004*/ 	.word	0xffffffff
	.align		4
        /*0008*/ 	.word	0x00000000
	.align		4
        /*000c*/ 	.word	0xfffffffe
	.align		4
        /*0010*/ 	.word	0x00000000
	.align		4
        /*0014*/ 	.word	0xfffffffd
	.align		4
        /*0018*/ 	.word	0x00000000
	.align		4
        /*001c*/ 	.word	0xfffffffc


//--------------------- .text._Z18pegasos_per_threadiiPdS_S_diS_i --------------------------
	.section	.text._Z18pegasos_per_threadiiPdS_S_diS_i,"ax",@progbits
	.align	128
        .global         _Z18pegasos_per_threadiiPdS_S_diS_i
        .type           _Z18pegasos_per_threadiiPdS_S_diS_i,@function
        .size           _Z18pegasos_per_threadiiPdS_S_diS_i,(.L_x_22 - _Z18pegasos_per_threadiiPdS_S_diS_i)
        .other          _Z18pegasos_per_threadiiPdS_S_diS_i,@"STO_CUDA_ENTRY STV_DEFAULT"
_Z18pegasos_per_threadiiPdS_S_diS_i:
.text._Z18pegasos_per_threadiiPdS_S_diS_i:
[----:B------:R-:W-:Y:S08]  /*0000*/  LDC R1, c[0x0][0x37c] ;  /* 0x0000df00ff017b82 */ /* 0x000ff00000000800 */
[----:B------:R-:W0:Y:S08]  /*0010*/  LDC R6, c[0x0][0x3b8] ;  /* 0x0000ee00ff067b82 */ /* 0x000e300000000800 */
[----:B------:R-:W1:Y:S08]  /*0020*/  LDC R4, c[0x0][0x3a8] ;  /* 0x0000ea00ff047b82 */ /* 0x000e700000000800 */
[----:B------:R-:W2:Y:S01]  /*0030*/  LDC R9, c[0x0][0x380] ;  /* 0x0000e000ff097b82 */ /* 0x000ea20000000800 */
[----:B0-----:R-:W-:-:S04]  /*0040*/  IABS R5, R6 ;  /* 0x0000000600057213 */ /* 0x001fc80000000000 */
[----:B------:R-:W0:Y:S01]  /*0050*/  I2F.RP R0, R5 ;  /* 0x0000000500007306 */ /* 0x000e220000209400 */
[----:B-1----:R-:W-:-:S07]  /*0060*/  ISETP.GE.AND P0, PT, R4, 0x1, PT ;  /* 0x000000010400780c */ /* 0x002fce0003f06270 */
[----:B0-----:R-:W0:Y:S02]  /*0070*/  MUFU.RCP R0, R0 ;  /* 0x0000000000007308 */ /* 0x001e240000001000 */
[----:B0-----:R-:W-:-:S06]  /*0080*/  IADD3 R2, PT, PT, R0, 0xffffffe, RZ ;  /* 0x0ffffffe00027810 */ /* 0x001fcc0007ffe0ff */
[----:B------:R-:W0:Y:S02]  /*0090*/  F2I.FTZ.U32.TRUNC.NTZ R3, R2 ;  /* 0x0000000200037305 */ /* 0x000e24000021f000 */
[----:B0-----:R-:W-:Y:S01]  /*00a0*/  IMAD.MOV R0, RZ, RZ, -R3 ;  /* 0x000000ffff007224 */ /* 0x001fe200078e0a03 */
[----:B--2---:R-:W-:Y:S06]  /*00b0*/  @!P0 EXIT ;  /* 0x000000000000894d */ /* 0x004fec0003800000 */
[----:B------:R-:W0:Y:S01]  /*00c0*/  LDCU UR5, c[0x0][0x384] ;  /* 0x00007080ff0577ac */ /* 0x000e220008000800 */
[----:B------:R-:W-:Y:S02]  /*00d0*/  HFMA2 R2, -RZ, RZ, 0, 0 ;  /* 0x00000000ff027431 */ /* 0x000fe400000001ff */
[----:B------:R-:W-:Y:S01]  /*00e0*/  IMAD R7, R0, R5, RZ ;  /* 0x0000000500077224 */ /* 0x000fe200078e02ff */
[----:B------:R-:W1:Y:S01]  /*00f0*/  S2R R4, SR_CTAID.X ;  /* 0x0000000000047919 */ /* 0x000e620000002500 */
[----:B------:R-:W-:Y:S02]  /*0100*/  IABS R0, R9 ;  /* 0x0000000900007213 */ /* 0x000fe40000000000 */
[----:B------:R-:W-:-:S06]  /*0110*/  IMAD.HI.U32 R2, R3, R7, R2 ;  /* 0x0000000703027227 */ /* 0x000fcc00078e0002 */
[----:B------:R-:W-:Y:S01]  /*0120*/  IMAD.HI.U32 R2, R2, R0, RZ ;  /* 0x0000000002027227 */ /* 0x000fe200078e00ff */
[----:B0-----:R-:W-:-:S03]  /*0130*/  UISETP.GE.AND UP0, UPT, UR5, 0x1, UPT ;  /* 0x000000010500788c */ /* 0x001fc6000bf06270 */
[----:B------:R-:W-:-:S03]  /*0140*/  IMAD.MOV R3, RZ, RZ, -R2 ;  /* 0x000000ffff037224 */ /* 0x000fc600078e0a02 */
[----:B------:R-:W-:Y:S01]  /*0150*/  PLOP3.LUT P0, PT, PT, PT, UP0, 0x80, 0x8 ;  /* 0x000000000008781c */ /* 0x000fe20003f0f008 */
[----:B------:R-:W-:-:S05]  /*0160*/  IMAD R0, R5, R3, R0 ;  /* 0x0000000305007224 */ /* 0x000fca00078e0200 */
[----:B------:R-:W-:-:S07]  /*0170*/  ISETP.GT.U32.AND P2, PT, R5, R0, PT ;  /* 0x000000000500720c */ /* 0x000fce0003f44070 */
[----:B-1----:R-:W-:Y:S06]  /*0180*/  @!P0 EXIT ;  /* 0x000000000000894d */ /* 0x002fec0003800000 */
[----:B------:R-:W0:Y:S01]  /*0190*/  S2R R3, SR_TID.X ;  /* 0x0000000000037919 */ /* 0x000e220000002100 */
[-C--:B------:R-:W-:Y:S01]  /*01a0*/  @!P2 IADD3 R0, PT, PT, R0, -R5.reuse, RZ ;  /* 0x800000050000a210 */ /* 0x080fe20007ffe0ff */
[----:B------:R-:W0:Y:S01]  /*01b0*/  LDCU UR4, c[0x0][0x360] ;  /* 0x00006c00ff0477ac */ /* 0x000e220008000800 */
[----:B------:R-:W-:Y:S01]  /*01c0*/  @!P2 VIADD R2, R2, 0x1 ;  /* 0x000000010202a836 */ /* 0x000fe20000000000 */
[----:B------:R-:W-:Y:S02]  /*01d0*/  ISETP.NE.AND P2, PT, R6, RZ, PT ;  /* 0x000000ff0600720c */ /* 0x000fe40003f45270 */
[----:B------:R-:W-:Y:S01]  /*01e0*/  ISETP.GE.U32.AND P1, PT, R0, R5, PT ;  /* 0x000000050000720c */ /* 0x000fe20003f26070 */
[----:B------:R-:W1:Y:S01]  /*01f0*/  LDCU.64 UR8, c[0x0][0x390] ;  /* 0x00007200ff0877ac */ /* 0x000e620008000a00 */
[----:B------:R-:W-:Y:S01]  /*0200*/  LOP3.LUT R0, R9, R6, RZ, 0x3c, !PT ;  /* 0x0000000609007212 */ /* 0x000fe200078e3cff */
[----:B------:R-:W-:-:S03]  /*0210*/  ULOP3.LUT UR11, UR5, 0xf, URZ, 0xc0, !UPT ;  /* 0x0000000f050b7892 */ /* 0x000fc6000f8ec0ff */
[----:B------:R-:W-:Y:S01]  /*0220*/  ISETP.GE.AND P0, PT, R0, RZ, PT ;  /* 0x000000ff0000720c */ /* 0x000fe20003f06270 */
[----:B------:R-:W-:Y:S02]  /*0230*/  ULOP3.LUT UR13, UR5, 0x7, URZ, 0xc0, !UPT ;  /* 0x00000007050d7892 */ /* 0x000fe4000f8ec0ff */
[----:B------:R-:W-:Y:S02]  /*0240*/  ULOP3.LUT UR6, UR5, 0x7ffffff0, URZ, 0xc0, !UPT ;  /* 0x7ffffff005067892 */ /* 0x000fe4000f8ec0ff */
[----:B------:R-:W-:Y:S02]  /*0250*/  ULOP3.LUT UR15, UR5, 0x3, URZ, 0xc0, !UPT ;  /* 0x00000003050f7892 */ /* 0x000fe4000f8ec0ff */
[----:B------:R-:W-:Y:S01]  /*0260*/  @P1 IADD3 R2, PT, PT, R2, 0x1, RZ ;  /* 0x0000000102021810 */ /* 0x000fe20007ffe0ff */
[----:B------:R-:W-:Y:S01]  /*0270*/  ULOP3.LUT UR7, UR5, 0x7ffffff8, URZ, 0xc0, !UPT ;  /* 0x7ffffff805077892 */ /* 0x000fe2000f8ec0ff */
[----:B------:R-:W2:Y:S03]  /*0280*/  LDCU.64 UR18, c[0x0][0x358] ;  /* 0x00006b00ff1277ac */ /* 0x000ea60008000a00 */
[----:B------:R-:W-:Y:S01]  /*0290*/  IMAD.MOV.U32 R5, RZ, RZ, R2 ;  /* 0x000000ffff057224 */ /* 0x000fe200078e0002 */
[----:B-1----:R-:W-:-:S02]  /*02a0*/  UIADD3 UR8, UP0, UPT, UR8, 0x40, URZ ;  /* 0x0000004008087890 */ /* 0x002fc4000ff1e0ff */
[----:B------:R-:W-:Y:S02]  /*02b0*/  UIADD3 UR12, UPT, UPT, UR11, -0x1, URZ ;  /* 0xffffffff0b0c7890 */ /* 0x000fe4000fffe0ff */
[----:B------:R-:W-:Y:S01]  /*02c0*/  @!P0 IADD3 R5, PT, PT, -R5, RZ, RZ ;  /* 0x000000ff05058210 */ /* 0x000fe20007ffe1ff */
[----:B------:R-:W-:Y:S01]  /*02d0*/  UIADD3.X UR9, UPT, UPT, URZ, UR9, URZ, UP0, !UPT ;  /* 0x00000009ff097290 */ /* 0x000fe200087fe4ff */
[----:B------:R-:W-:Y:S01]  /*02e0*/  @!P2 LOP3.LUT R5, RZ, R6, RZ, 0x33, !PT ;  /* 0x00000006ff05a212 */ /* 0x000fe200078e33ff */
[----:B0-----:R-:W-:Y:S01]  /*02f0*/  IMAD R2, R4, UR4, R3 ;  /* 0x0000000404027c24 */ /* 0x001fe2000f8e0203 */
[----:B------:R-:W-:Y:S02]  /*0300*/  UIADD3 UR14, UPT, UPT, UR13, -0x1, URZ ;  /* 0xffffffff0d0e7890 */ /* 0x000fe4000fffe0ff */
[----:B------:R-:W-:Y:S01]  /*0310*/  UIADD3 UR10, UPT, UPT, -UR6, URZ, URZ ;  /* 0x000000ff060a7290 */ /* 0x000fe2000fffe1ff */
[----:B------:R-:W-:Y:S01]  /*0320*/  IMAD R0, R5, R2, RZ ;  /* 0x0000000205007224 */ /* 0x000fe200078e02ff */
[----:B------:R-:W-:Y:S01]  /*0330*/  UMOV UR16, 0x1 ;  /* 0x0000000100107882 */ /* 0x000fe20000000000 */
[----:B------:R-:W-:-:S09]  /*0340*/  IMAD R2, R2, UR5, RZ ;  /* 0x0000000502027c24 */ /* 0x000fd2000f8e02ff */
.L_x_17:
[----:B0-----:R-:W0:Y:S01]  /*0350*/  LDCU.64 UR4, c[0x0][0x3a0] ;  /* 0x00007400ff0477ac */ /* 0x001e220008000a00 */
[----:B-12-4-:R-:W0:Y:S02]  /*0360*/  I2F.F64.U32 R4, UR16 ;  /* 0x0000001000047d12 */ /* 0x016e240008201800 */
[----:B0-----:R-:W-:Y:S01]  /*0370*/  DMUL R10, R4, UR4 ;  /* 0x00000004040a7c28 */ /* 0x001fe20008000000 */
[----:B------:R-:W0:Y:S05]  /*0380*/  LDCU UR4, c[0x0][0x384] ;  /* 0x00007080ff0477ac */ /* 0x000e2a0008000800 */
[----:B------:R-:W1:Y:S04]  /*0390*/  MUFU.RCP64H R5, R11 ;  /* 0x0000000b00057308 */ /* 0x000e680000001800 */
[----:B------:R-:W-:-:S05]  /*03a0*/  VIADD R4, R11, 0x300402 ;  /* 0x003004020b047836 */ /* 0x000fca0000000000 */
[----:B------:R-:W-:Y:S01]  /*03b0*/  FSETP.GEU.AND P0, PT, |R4|, 5.8789094863358348022e-39, PT ;  /* 0x004004020400780b */ /* 0x000fe20003f0e200 */
[----:B0-----:R-:W-:Y:S01]  /*03c0*/  UISETP.GE.U32.AND UP0, UPT, UR4, 0x10, UPT ;  /* 0x000000100400788c */ /* 0x001fe2000bf06070 */
[----:B-1----:R-:W-:-:S08]  /*03d0*/  DFMA R6, -R10, R4, 1 ;  /* 0x3ff000000a06742b */ /* 0x002fd00000000104 */
[----:B------:R-:W-:-:S08]  /*03e0*/  DFMA R6, R6, R6, R6 ;  /* 0x000000060606722b */ /* 0x000fd00000000006 */
[----:B------:R-:W-:-:S08]  /*03f0*/  DFMA R6, R4, R6, R4 ;  /* 0x000000060406722b */ /* 0x000fd00000000004 */
[----:B------:R-:W-:-:S08]  /*0400*/  DFMA R8, -R10, R6, 1 ;  /* 0x3ff000000a08742b */ /* 0x000fd00000000106 */
[----:B------:R-:W-:Y:S01]  /*0410*/  DFMA R6, R6, R8, R6 ;  /* 0x000000080606722b */ /* 0x000fe20000000006 */
[----:B---3--:R-:W-:Y:S10]  /*0420*/  @P0 BRA `(.L_x_0) ;  /* 0x0000000000100947 */ /* 0x008ff40003800000 */
[----:B------:R-:W-:Y:S02]  /*0430*/  LOP3.LUT R3, R11, 0x7fffffff, RZ, 0xc0, !PT ;  /* 0x7fffffff0b037812 */ /* 0x000fe400078ec0ff */
[----:B------:R-:W-:Y:S02]  /*0440*/  MOV R4, 0x470 ;  /* 0x0000047000047802 */ /* 0x000fe40000000f00 */
[----:B------:R-:W-:-:S07]  /*0450*/  IADD3 R3, PT, PT, R3, -0x100000, RZ ;  /* 0xfff0000003037810 */ /* 0x000fce0007ffe0ff */
[----:B--2---:R-:W-:Y:S05]  /*0460*/  CALL.REL.NOINC `($__internal_0_$__cuda_sm20_dblrcp_rn_slowpath_v3) ;  /* 0x0000001c00047944 */ /* 0x004fea0003c00000 */
.L_x_0:
[----:B------:R-:W0:Y:S02]  /*0470*/  LDCU.64 UR4, c[0x0][0x3b0] ;  /* 0x00007600ff0477ac */ /* 0x000e240008000a00 */
[----:B0-----:R-:W-:-:S06]  /*0480*/  UIMAD.WIDE.U32 UR4, UR16, 0x8, UR4 ;  /* 0x00000008100478a5 */ /* 0x001fcc000f8e0004 */
[----:B------:R-:W-:Y:S01]  /*0490*/  IMAD.U32 R8, RZ, RZ, UR4 ;  /* 0x00000004ff087e24 */ /* 0x000fe2000f8e00ff */
[----:B------:R-:W-:-:S04]  /*04a0*/  MOV R9, UR5 ;  /* 0x0000000500097c02 */ /* 0x000fc80008000f00 */
[----:B------:R-:W0:Y:S02]  /*04b0*/  LDCU UR5, c[0x0][0x384] ;  /* 0x00007080ff0577ac */ /* 0x000e240008000800 */
[----:B--2---:R-:W2:Y:S01]  /*04c0*/  LDG.E.64 R8, desc[UR18][R8.64] ;  /* 0x0000001208087981 */ /* 0x004ea2000c1e1b00 */
[----:B------:R-:W-:Y:S01]  /*04d0*/  CS2R R26, SRZ ;  /* 0x00000000001a7805 */ /* 0x000fe2000001ff00 */
[----:B------:R-:W-:Y:S01]  /*04e0*/  UMOV UR4, URZ ;  /* 0x000000ff00047c82 */ /* 0x000fe20008000000 */
[----:B--2---:R-:W1:Y:S02]  /*04f0*/  F2I.F64.TRUNC R3, R8 ;  /* 0x0000000800037311 */ /* 0x004e64000030d100 */
[----:B-1----:R-:W-:-:S04]  /*0500*/  IMAD.IADD R5, R0, 0x1, R3 ;  /* 0x0000000100057824 */ /* 0x002fc800078e0203 */
[----:B0-----:R-:W-:Y:S01]  /*0510*/  IMAD R5, R5, UR5, RZ ;  /* 0x0000000505057c24 */ /* 0x001fe2000f8e02ff */
[----:B------:R-:W-:Y:S06]  /*0520*/  BRA.U !UP0, `(.L_x_1) ;  /* 0x0000000108fc7547 */ /* 0x000fec000b800000 */
[----:B------:R-:W-:Y:S01]  /*0530*/  MOV R28, R5 ;  /* 0x00000005001c7202 */ /* 0x000fe20000000f00 */
[----:B------:R-:W-:Y:S01]  /*0540*/  IMAD.MOV.U32 R4, RZ, RZ, R2 ;  /* 0x000000ffff047224 */ /* 0x000fe200078e0002 */
[----:B------:R-:W-:Y:S01]  /*0550*/  CS2R R26, SRZ ;  /* 0x00000000001a7805 */ /* 0x000fe2000001ff00 */
[----:B------:R-:W-:-:S06]  /*0560*/  UMOV UR4, UR10 ;  /* 0x0000000a00047c82 */ /* 0x000fcc0008000000 */
.L_x_2:
[----:B------:R-:W0:Y:S01]  /*0570*/  LDC.64 R8, c[0x0][0x388] ;  /* 0x0000e200ff087b82 */ /* 0x000e220000000a00 */
[----:B------:R-:W-:Y:S01]  /*0580*/  MOV R24, UR8 ;  /* 0x0000000800187c02 */ /* 0x000fe20008000f00 */
[----:B------:R-:W-:-:S04]  /*0590*/  IMAD.U32 R25, RZ, RZ, UR9 ;  /* 0x00000009ff197e24 */ /* 0x000fc8000f8e00ff */
[----:B------:R-:W-:-:S05]  /*05a0*/  IMAD.WIDE R24, R28, 0x8, R24 ;  /* 0x000000081c187825 */ /* 0x000fca00078e0218 */
[----:B------:R-:W2:Y:S04]  /*05b0*/  LDG.E.64 R20, desc[UR18][R24.64+-0x40] ;  /* 0xffffc01218147981 */ /* 0x000ea8000c1e1b00 */
[----:B------:R-:W3:Y:S04]  /*05c0*/  LDG.E.64 R18, desc[UR18][R24.64+-0x38] ;  /* 0xffffc81218127981 */ /* 0x000ee8000c1e1b00 */
[----:B------:R-:W4:Y:S04]  /*05d0*/  LDG.E.64 R16, desc[UR18][R24.64+-0x30] ;  /* 0xffffd01218107981 */ /* 0x000f28000c1e1b00 */
[----:B------:R-:W5:Y:S01]  /*05e0*/  LDG.E.64 R22, desc[UR18][R24.64+-0x28] ;  /* 0xffffd81218167981 */ /* 0x000f62000c1e1b00 */
[----:B0-----:R-:W-:-:S05]  /*05f0*/  IMAD.WIDE R8, R4, 0x8, R8 ;  /* 0x0000000804087825 */ /* 0x001fca00078e0208 */
[----:B------:R-:W2:Y:S04]  /*0600*/  LDG.E.64 R14, desc[UR18][R8.64] ;  /* 0x00000012080e7981 */ /* 0x000ea8000c1e1b00 */
[----:B------:R-:W3:Y:S04]  /*0610*/  LDG.E.64 R12, desc[UR18][R8.64+0x8] ;  /* 0x00000812080c7981 */ /* 0x000ee8000c1e1b00 */
[----:B------:R-:W4:Y:S01]  /*0620*/  LDG.E.64 R10, desc[UR18][R8.64+0x10] ;  /* 0x00001012080a7981 */ /* 0x000f22000c1e1b00 */
[----:B--2---:R-:W-:-:S03]  /*0630*/  DFMA R20, R14, R20, R26 ;  /* 0x000000140e14722b */ /* 0x004fc6000000001a */
[----:B------:R-:W5:Y:S04]  /*0640*/  LDG.E.64 R14, desc[UR18][R8.64+0x18] ;  /* 0x00001812080e7981 */ /* 0x000f68000c1e1b00 */
[----:B------:R-:W2:Y:S01]  /*0650*/  LDG.E.64 R26, desc[UR18][R24.64+0x38] ;  /* 0x00003812181a7981 */ /* 0x000ea2000c1e1b00 */
[----:B---3--:R-:W-:-:S03]  /*0660*/  DFMA R18, R12, R18, R20 ;  /* 0x000000120c12722b */ /* 0x008fc60000000014 */
[----:B------:R-:W3:Y:S04]  /*0670*/  LDG.E.64 R12, desc[UR18][R8.64+0x20] ;  /* 0x00002012080c7981 */ /* 0x000ee8000c1e1b00 */
[----:B------:R-:W3:Y:S01]  /*0680*/  LDG.E.64 R20, desc[UR18][R24.64+-0x20] ;  /* 0xffffe01218147981 */ /* 0x000ee2000c1e1b00 */
[----:B----4-:R-:W-:-:S03]  /*0690*/  DFMA R16, R10, R16, R18 ;  /* 0x000000100a10722b */ /* 0x010fc60000000012 */
[----:B------:R-:W4:Y:S04]  /*06a0*/  LDG.E.64 R10, desc[UR18][R8.64+0x28] ;  /* 0x00002812080a7981 */ /* 0x000f28000c1e1b00 */
[----:B------:R-:W4:Y:S01]  /*06b0*/  LDG.E.64 R18, desc[UR18][R24.64+-0x18] ;  /* 0xffffe81218127981 */ /* 0x000f22000c1e1b00 */
[----:B-----5:R-:W-:-:S03]  /*06c0*/  DFMA R22, R14, R22, R16 ;  /* 0x000000160e16722b */ /* 0x020fc60000000010 */
[----:B------:R-:W5:Y:S04]  /*06d0*/  LDG.E.64 R16, desc[UR18][R8.64+0x30] ;  /* 0x0000301208107981 */ /* 0x000f68000c1e1b00 */
[----:B------:R-:W5:Y:S01]  /*06e0*/  LDG.E.64 R14, desc[UR18][R24.64+-0x10] ;  /* 0xfffff012180e7981 */ /* 0x000f62000c1e1b00 */
        /* <DEDUP_REMOVED lines=23> */
[----:B------:R-:W4:Y:S04]  /*0860*/  LDG.E.64 R12, desc[UR18][R24.64+0x30] ;  /* 0x00003012180c7981 */ /* 0x000f28000c1e1b00 */
[----:B------:R-:W2:Y:S01]  /*0870*/  LDG.E.64 R8, desc[UR18][R8.64+0x78] ;  /* 0x0000781208087981 */ /* 0x000ea2000c1e1b00 */
[----:B------:R-:W-:-:S04]  /*0880*/  UIADD3 UR4, UPT, UPT, UR4, 0x10, URZ ;  /* 0x0000001004047890 */ /* 0x000fc8000fffe0ff */
[----:B------:R-:W-:Y:S01]  /*0890*/  UISETP.NE.AND UP1, UPT, UR4, URZ, UPT ;  /* 0x000000ff0400728c */ /* 0x000fe2000bf25270 */
[----:B------:R-:W-:Y:S01]  /*08a0*/  IADD3 R4, PT, PT, R4, 0x10, RZ ;  /* 0x0000001004047810 */ /* 0x000fe20007ffe0ff */
[----:B------:R-:W-:Y:S01]  /*08b0*/  VIADD R28, R28, 0x10 ;  /* 0x000000101c1c7836 */ /* 0x000fe20000000000 */
[----:B-----5:R-:W-:-:S08]  /*08c0*/  DFMA R18, R18, R20, R22 ;  /* 0x000000141212722b */ /* 0x020fd00000000016 */
[----:B---3--:R-:W-:-:S08]  /*08d0*/  DFMA R14, R14, R16, R18 ;  /* 0x000000100e0e722b */ /* 0x008fd00000000012 */
[----:B----4-:R-:W-:-:S08]  /*08e0*/  DFMA R10, R10, R12, R14 ;  /* 0x0000000c0a0a722b */ /* 0x010fd0000000000e */
[----:B--2---:R-:W-:Y:S01]  /*08f0*/  DFMA R26, R8, R26, R10 ;  /* 0x0000001a081a722b */ /* 0x004fe2000000000a */
[----:B------:R-:W-:Y:S10]  /*0900*/  BRA.U UP1, `(.L_x_2) ;  /* 0xfffffffd01187547 */ /* 0x000ff4000b83ffff */
[----:B------:R-:W-:-:S05]  /*0910*/  UMOV UR4, UR6 ;  /* 0x0000000600047c82 */ /* 0x000fca0008000000 */
.L_x_1:
[----:B------:R-:W-:-:S09]  /*0920*/  UISETP.NE.AND UP1, UPT, UR11, URZ, UPT ;  /* 0x000000ff0b00728c */ /* 0x000fd2000bf25270 */
[----:B------:R-:W-:Y:S05]  /*0930*/  BRA.U !UP1, `(.L_x_3) ;  /* 0x0000000509347547 */ /* 0x000fea000b800000 */
[----:B------:R-:W-:Y:S02]  /*0940*/  UISETP.GE.U32.AND UP2, UPT, UR12, 0x7, UPT ;  /* 0x000000070c00788c */ /* 0x000fe4000bf46070 */
[----:B------:R-:W-:-:S07]  /*0950*/  UISETP.NE.AND UP3, UPT, UR13, URZ, UPT ;  /* 0x000000ff0d00728c */ /* 0x000fce000bf65270 */
[----:B------:R-:W-:Y:S05]  /*0960*/  BRA.U !UP2, `(.L_x_4) ;  /* 0x000000010a7c7547 */ /* 0x000fea000b800000 */
[----:B------:R-:W0:Y:S01]  /*0970*/  LDC.64 R10, c[0x0][0x388] ;  /* 0x0000e200ff0a7b82 */ /* 0x000e220000000a00 */
[----:B------:R-:W-:Y:S01]  /*0980*/  IADD3 R13, PT, PT, R2, UR4, RZ ;  /* 0x00000004020d7c10 */ /* 0x000fe2000fffe0ff */
[----:B------:R-:W-:-:S06]  /*0990*/  VIADD R15, R5, UR4 ;  /* 0x00000004050f7c36 */ /* 0x000fcc0008000000 */
[----:B------:R-:W1:Y:S01]  /*09a0*/  LDC.64 R8, c[0x0][0x390] ;  /* 0x0000e400ff087b82 */ /* 0x000e620000000a00 */
[----:B0-----:R-:W-:-:S05]  /*09b0*/  IMAD.WIDE R10, R13, 0x8, R10 ;  /* 0x000000080d0a7825 */ /* 0x001fca00078e020a */
[----:B------:R-:W2:Y:S01]  /*09c0*/  LDG.E.64 R20, desc[UR18][R10.64] ;  /* 0x000000120a147981 */ /* 0x000ea2000c1e1b00 */
[----:B-1----:R-:W-:-:S03]  /*09d0*/  IMAD.WIDE R8, R15, 0x8, R8 ;  /* 0x000000080f087825 */ /* 0x002fc600078e0208 */
[----:B------:R-:W3:Y:S04]  /*09e0*/  LDG.E.64 R16, desc[UR18][R10.64+0x8] ;  /* 0x000008120a107981 */ /* 0x000ee8000c1e1b00 */
[----:B------:R-:W2:Y:S04]  /*09f0*/  LDG.E.64 R22, desc[UR18][R8.64] ;  /* 0x0000001208167981 */ /* 0x000ea8000c1e1b00 */
[----:B------:R-:W3:Y:S04]  /*0a00*/  LDG.E.64 R18, desc[UR18][R8.64+0x8] ;  /* 0x0000081208127981 */ /* 0x000ee8000c1e1b00 */
[----:B------:R-:W4:Y:S04]  /*0a10*/  LDG.E.64 R12, desc[UR18][R10.64+0x10] ;  /* 0x000010120a0c7981 */ /* 0x000f28000c1e1b00 */
[----:B------:R-:W4:Y:S04]  /*0a20*/  LDG.E.64 R14, desc[UR18][R8.64+0x10] ;  /* 0x00001012080e7981 */ /* 0x000f28000c1e1b00 */
[----:B------:R-:W5:Y:S04]  /*0a30*/  LDG.E.64 R24, desc[UR18][R8.64+0x30] ;  /* 0x0000301208187981 */ /* 0x000f68000c1e1b00 */
[----:B------:R-:W5:Y:S01]  /*0a40*/  LDG.E.64 R28, desc[UR18][R8.64+0x38] ;  /* 0x00003812081c7981 */ /* 0x000f62000c1e1b00 */
[----:B--2---:R-:W-:-:S03]  /*0a50*/  DFMA R26, R20, R22, R26 ;  /* 0x00000016141a722b */ /* 0x004fc6000000001a */
[----:B------:R-:W2:Y:S04]  /*0a60*/  LDG.E.64 R20, desc[UR18][R10.64+0x18] ;  /* 0x000018120a147981 */ /* 0x000ea8000c1e1b00 */
[----:B------:R-:W2:Y:S01]  /*0a70*/  LDG.E.64 R22, desc[UR18][R8.64+0x18] ;  /* 0x0000181208167981 */ /* 0x000ea2000c1e1b00 */
[----:B---3--:R-:W-:-:S03]  /*0a80*/  DFMA R26, R16, R18, R26 ;  /* 0x00000012101a722b */ /* 0x008fc6000000001a */
[----:B------:R-:W3:Y:S04]  /*0a90*/  LDG.E.64 R16, desc[UR18][R10.64+0x20] ;  /* 0x000020120a107981 */ /* 0x000ee8000c1e1b00 */
[----:B------:R-:W3:Y:S01]  /*0aa0*/  LDG.E.64 R18, desc[UR18][R8.64+0x20] ;  /* 0x0000201208127981 */ /* 0x000ee2000c1e1b00 */
[----:B----4-:R-:W-:-:S03]  /*0ab0*/  DFMA R26, R12, R14, R26 ;  /* 0x0000000e0c1a722b */ /* 0x010fc6000000001a */
[----:B------:R-:W4:Y:S04]  /*0ac0*/  LDG.E.64 R12, desc[UR18][R10.64+0x28] ;  /* 0x000028120a0c7981 */ /* 0x000f28000c1e1b00 */
[----:B------:R-:W4:Y:S01]  /*0ad0*/  LDG.E.64 R14, desc[UR18][R8.64+0x28] ;  /* 0x00002812080e7981 */ /* 0x000f22000c1e1b00 */
[----:B--2---:R-:W-:-:S03]  /*0ae0*/  DFMA R20, R20, R22, R26 ;  /* 0x000000161414722b */ /* 0x004fc6000000001a */
[----:B------:R-:W5:Y:S04]  /*0af0*/  LDG.E.64 R22, desc[UR18][R10.64+0x30] ;  /* 0x000030120a167981 */ /* 0x000f68000c1e1b00 */
[----:B------:R-:W2:Y:S01]  /*0b00*/  LDG.E.64 R26, desc[UR18][R10.64+0x38] ;  /* 0x000038120a1a7981 */ /* 0x000ea2000c1e1b00 */
[----:B---3--:R-:W-:-:S08]  /*0b10*/  DFMA R16, R16, R18, R20 ;  /* 0x000000121010722b */ /* 0x008fd00000000014 */
[----:B----4-:R-:W-:Y:S01]  /*0b20*/  DFMA R12, R12, R14, R16 ;  /* 0x0000000e0c0c722b */ /* 0x010fe20000000010 */
[----:B------:R-:W-:-:S07]  /*0b30*/  UIADD3 UR4, UPT, UPT, UR4, 0x8, URZ ;  /* 0x0000000804047890 */ /* 0x000fce000fffe0ff */
[----:B-----5:R-:W-:-:S08]  /*0b40*/  DFMA R12, R22, R24, R12 ;  /* 0x00000018160c722b */ /* 0x020fd0000000000c */
[----:B--2---:R-:W-:-:S11]  /*0b50*/  DFMA R26, R26, R28, R12 ;  /* 0x0000001c1a1a722b */ /* 0x004fd6000000000c */
.L_x_4:
        /* <DEDUP_REMOVED lines=18> */
[----:B------:R-:W-:Y:S01]  /*0c80*/  UIADD3 UR4, UPT, UPT, UR4, 0x4, URZ ;  /* 0x0000000404047890 */ /* 0x000fe2000fffe0ff */
[----:B--2---:R-:W-:-:S08]  /*0c90*/  DFMA R10, R10, R12, R26 ;  /* 0x0000000c0a0a722b */ /* 0x004fd0000000001a */
[----:B---3--:R-:W-:-:S08]  /*0ca0*/  DFMA R10, R14, R16, R10 ;  /* 0x000000100e0a722b */ /* 0x008fd0000000000a */
[----:B----4-:R-:W-:-:S08]  /*0cb0*/  DFMA R10, R18, R20, R10 ;  /* 0x00000014120a722b */ /* 0x010fd0000000000a */
[----:B-----5:R-:W-:-:S11]  /*0cc0*/  DFMA R26, R22, R28, R10 ;  /* 0x0000001c161a722b */ /* 0x020fd6000000000a */
.L_x_5:
[----:B------:R-:W-:Y:S05]  /*0cd0*/  BRA.U !UP3, `(.L_x_3) ;  /* 0x000000010b4c7547 */ /* 0x000fea000b800000 */
[----:B------:R-:W0:Y:S01]  /*0ce0*/  LDC.64 R16, c[0x0][0x388] ;  /* 0x0000e200ff107b82 */ /* 0x000e220000000a00 */
[----:B------:R-:W-:Y:S01]  /*0cf0*/  IADD3 R9, PT, PT, R2, UR4, RZ ;  /* 0x0000000402097c10 */ /* 0x000fe2000fffe0ff */
[----:B------:R-:W-:-:S06]  /*0d00*/  VIADD R11, R5, UR4 ;  /* 0x00000004050b7c36 */ /* 0x000fcc0008000000 */
[----:B------:R-:W1:Y:S01]  /*0d10*/  LDC.64 R18, c[0x0][0x390] ;  /* 0x0000e400ff127b82 */ /* 0x000e620000000a00 */
[----:B0-----:R-:W-:-:S05]  /*0d20*/  IMAD.WIDE R16, R9, 0x8, R16 ;  /* 0x0000000809107825 */ /* 0x001fca00078e0210 */
[----:B------:R-:W2:Y:S01]  /*0d30*/  LDG.E.64 R8, desc[UR18][R16.64] ;  /* 0x0000001210087981 */ /* 0x000ea2000c1e1b00 */
[----:B-1----:R-:W-:-:S05]  /*0d40*/  IMAD.WIDE R18, R11, 0x8, R18 ;  /* 0x000000080b127825 */ /* 0x002fca00078e0212 */
[----:B------:R-:W2:Y:S01]  /*0d50*/  LDG.E.64 R10, desc[UR18][R18.64] ;  /* 0x00000012120a7981 */ /* 0x000ea2000c1e1b00 */
[----:B------:R-:W-:Y:S01]  /*0d60*/  UISETP.NE.AND UP2, UPT, UR15, 0x1, UPT ;  /* 0x000000010f00788c */ /* 0x000fe2000bf45270 */
[----:B--2---:R-:W-:-:S08]  /*0d70*/  DFMA R26, R8, R10, R26 ;  /* 0x0000000a081a722b */ /* 0x004fd0000000001a */
[----:B------:R-:W-:Y:S05]  /*0d80*/  BRA.U !UP2, `(.L_x_3) ;  /* 0x000000010a207547 */ /* 0x000fea000b800000 */
[----:B------:R-:W-:Y:S01]  /*0d90*/  UISETP.NE.AND UP2, UPT, UR15, 0x2, UPT ;  /* 0x000000020f00788c */ /* 0x000fe2000bf45270 */
[----:B------:R-:W2:Y:S04]  /*0da0*/  LDG.E.64 R8, desc[UR18][R16.64+0x8] ;  /* 0x0000081210087981 */ /* 0x000ea8000c1e1b00 */
[----:B------:R-:W2:Y:S01]  /*0db0*/  LDG.E.64 R10, desc[UR18][R18.64+0x8] ;  /* 0x00000812120a7981 */ /* 0x000ea2000c1e1b00 */
[----:B------:R-:W-:-:S13]  /*0dc0*/  PLOP3.LUT P0, PT, PT, PT, UP2, 0x80, 0x8 ;  /* 0x000000000008781c */ /* 0x000fda0003f0f028 */
[----:B------:R-:W3:Y:S04]  /*0dd0*/  @P0 LDG.E.64 R12, desc[UR18][R16.64+0x10] ;  /* 0x00001012100c0981 */ /* 0x000ee8000c1e1b00 */
[----:B------:R-:W3:Y:S01]  /*0de0*/  @P0 LDG.E.64 R14, desc[UR18][R18.64+0x10] ;  /* 0x00001012120e0981 */ /* 0x000ee2000c1e1b00 */
[----:B--2---:R-:W-:-:S08]  /*0df0*/  DFMA R26, R8, R10, R26 ;  /* 0x0000000a081a722b */ /* 0x004fd0000000001a */
[----:B---3--:R-:W-:-:S11]  /*0e00*/  @P0 DFMA R26, R12, R14, R26 ;  /* 0x0000000e0c1a022b */ /* 0x008fd6000000001a */
.L_x_3:
[----:B------:R-:W0:Y:S02]  /*0e10*/  LDC.64 R8, c[0x0][0x398] ;  /* 0x0000e600ff087b82 */ /* 0x000e240000000a00 */
[----:B0-----:R-:W-:-:S05]  /*0e20*/  IMAD.WIDE R8, R3, 0x8, R8 ;  /* 0x0000000803087825 */ /* 0x001fca00078e0208 */
[----:B------:R-:W2:Y:S01]  /*0e30*/  LDG.E.64 R10, desc[UR18][R8.64] ;  /* 0x00000012080a7981 */ /* 0x000ea2000c1e1b00 */
[----:B------:R-:W-:Y:S01]  /*0e40*/  BSSY.RECONVERGENT B0, `(.L_x_6) ;  /* 0x000011d000007945 */ /* 0x000fe20003800200 */
[----:B--2---:R-:W-:-:S08]  /*0e50*/  DMUL R10, R10, R26 ;  /* 0x0000001a0a0a7228 */ /* 0x004fd00000000000 */
[----:B------:R-:W-:-:S14]  /*0e60*/  DSETP.GE.AND P0, PT, R10, 1, PT ;  /* 0x3ff000000a00742a */ /* 0x000fdc0003f06000 */
[----:B------:R-:W-:Y:S05]  /*0e70*/  @!P0 BRA `(.L_x_7) ;  /* 0x0000000800088947 */ /* 0x000fea0003800000 */
[----:B------:R-:W0:Y:S01]  /*0e80*/  LDC.64 R4, c[0x0][0x3a0] ;  /* 0x0000e800ff047b82 */ /* 0x000e220000000a00 */
[----:B------:R-:W-:Y:S01]  /*0e90*/  UMOV UR4, URZ ;  /* 0x000000ff00047c82 */ /* 0x000fe20008000000 */
[----:B0-----:R-:W-:Y:S01]  /*0ea0*/  DFMA R6, -R6, R4, 1 ;  /* 0x3ff000000606742b */ /* 0x001fe20000000104 */
[----:B------:R-:W-:Y:S10]  /*0eb0*/  BRA.U !UP0, `(.L_x_8) ;  /* 0x0000000108e07547 */ /* 0x000ff4000b800000 */
[----:B------:R-:W-:-:S05]  /*0ec0*/  UMOV UR4, URZ ;  /* 0x000000ff00047c82 */ /* 0x000fca0008000000 */
.L_x_9:
[----:B0-----:R-:W0:Y:S01]  /*0ed0*/  LDC.64 R4, c[0x0][0x388] ;  /* 0x0000e200ff047b82 */ /* 0x001e220000000a00 */
[----:B------:R-:W-:-:S05]  /*0ee0*/  IADD3 R3, PT, PT, R2, UR4, RZ ;  /* 0x0000000402037c10 */ /* 0x000fca000fffe0ff */
[----:B0-----:R-:W-:-:S05]  /*0ef0*/  IMAD.WIDE R4, R3, 0x8, R4 ;  /* 0x0000000803047825 */ /* 0x001fca00078e0204 */
[----:B------:R-:W2:Y:S04]  /*0f00*/  LDG.E.64 R12, desc[UR18][R4.64] ;  /* 0x00000012040c7981 */ /* 0x000ea8000c1e1b00 */
[----:B------:R-:W3:Y:S04]  /*0f10*/  LDG.E.64 R8, desc[UR18][R4.64+0x8] ;  /* 0x0000081204087981 */ /* 0x000ee8000c1e1b00 */
[----:B------:R-:W4:Y:S04]  /*0f20*/  LDG.E.64 R14, desc[UR18][R4.64+0x10] ;  /* 0x00001012040e7981 */ /* 0x000f28000c1e1b00 */
[----:B------:R-:W5:Y:S04]  /*0f30*/  LDG.E.64 R22, desc[UR18][R4.64+0x20] ;  /* 0x0000201204167981 */ /* 0x000f68000c1e1b00 */
[----:B------:R-:W5:Y:S04]  /*0f40*/  LDG.E.64 R20, desc[UR18][R4.64+0x18] ;  /* 0x0000181204147981 */ /* 0x000f68000c1e1b00 */
[----:B------:R-:W5:Y:S04]  /*0f50*/  LDG.E.64 R10, desc[UR18][R4.64+0x28] ;  /* 0x00002812040a7981 */ /* 0x000f68000c1e1b00 */
[----:B------:R-:W5:Y:S04]  /*0f60*/  LDG.E.64 R26, desc[UR18][R4.64+0x38] ;  /* 0x00003812041a7981 */ /* 0x000f68000c1e1b00 */
[----:B------:R-:W5:Y:S01]  /*0f70*/  LDG.E.64 R24, desc[UR18][R4.64+0x40] ;  /* 0x0000401204187981 */ /* 0x000f62000c1e1b00 */
[----:B--2---:R-:W-:-:S02]  /*0f80*/  DMUL R12, R6, R12 ;  /* 0x0000000c060c7228 */ /* 0x004fc40000000000 */
[C---:B---3--:R-:W-:Y:S01]  /*0f90*/  DMUL R16, R6.reuse, R8 ;  /* 0x0000000806107228 */ /* 0x048fe20000000000 */
[----:B------:R-:W2:Y:S01]  /*0fa0*/  LDG.E.64 R8, desc[UR18][R4.64+0x30] ;  /* 0x0000301204087981 */ /* 0x000ea2000c1e1b00 */
[C---:B----4-:R-:W-:Y:S02]  /*0fb0*/  DMUL R18, R6.reuse, R14 ;  /* 0x0000000e06127228 */ /* 0x050fe40000000000 */
[C---:B-----5:R-:W-:Y:S02]  /*0fc0*/  DMUL R22, R6.reuse, R22 ;  /* 0x0000001606167228 */ /* 0x060fe40000000000 */
[C---:B------:R-:W-:Y:S01]  /*0fd0*/  DMUL R28, R6.reuse, R20 ;  /* 0x00000014061c7228 */ /* 0x040fe20000000000 */
[----:B------:R-:W-:Y:S04]  /*0fe0*/  STG.E.64 desc[UR18][R4.64], R12 ;  /* 0x0000000c04007986 */ /* 0x000fe8000c101b12 */
[----:B------:R-:W-:Y:S04]  /*0ff0*/  STG.E.64 desc[UR18][R4.64+0x8], R16 ;  /* 0x0000081004007986 */ /* 0x000fe8000c101b12 */
[----:B------:R0:W-:Y:S04]  /*1000*/  STG.E.64 desc[UR18][R4.64+0x18], R28 ;  /* 0x0000181c04007986 */ /* 0x0001e8000c101b12 */
[----:B------:R-:W-:Y:S04]  /*1010*/  STG.E.64 desc[UR18][R4.64+0x10], R18 ;  /* 0x0000101204007986 */ /* 0x000fe8000c101b12 */
[----:B------:R1:W-:Y:S04]  /*1020*/  STG.E.64 desc[UR18][R4.64+0x20], R22 ;  /* 0x0000201604007986 */ /* 0x0003e8000c101b12 */
[----:B------:R-:W3:Y:S01]  /*1030*/  LDG.E.64 R20, desc[UR18][R4.64+0x50] ;  /* 0x0000501204147981 */ /* 0x000ee2000c1e1b00 */
[----:B0-----:R-:W-:-:S03]  /*1040*/  DMUL R28, R6, R10 ;  /* 0x0000000a061c7228 */ /* 0x001fc60000000000 */
[----:B------:R-:W4:Y:S04]  /*1050*/  LDG.E.64 R14, desc[UR18][R4.64+0x58] ;  /* 0x00005812040e7981 */ /* 0x000f28000c1e1b00 */
[----:B------:R-:W5:Y:S04]  /*1060*/  LDG.E.64 R12, desc[UR18][R4.64+0x60] ;  /* 0x00006012040c7981 */ /* 0x000f68000c1e1b00 */
[----:B-1----:R-:W5:Y:S04]  /*1070*/  LDG.E.64 R22, desc[UR18][R4.64+0x48] ;  /* 0x0000481204167981 */ /* 0x002f68000c1e1b00 */
[----:B------:R-:W5:Y:S04]  /*1080*/  LDG.E.64 R10, desc[UR18][R4.64+0x68] ;  /* 0x00006812040a7981 */ /* 0x000f68000c1e1b00 */
[----:B------:R-:W5:Y:S04]  /*1090*/  LDG.E.64 R18, desc[UR18][R4.64+0x70] ;  /* 0x0000701204127981 */ /* 0x000f68000c1e1b00 */
[----:B------:R-:W5:Y:S01]  /*10a0*/  LDG.E.64 R16, desc[UR18][R4.64+0x78] ;  /* 0x0000781204107981 */ /* 0x000f62000c1e1b00 */
[----:B------:R-:W-:-:S03]  /*10b0*/  DMUL R24, R6, R24 ;  /* 0x0000001806187228 */ /* 0x000fc60000000000 */
[----:B------:R-:W-:Y:S04]  /*10c0*/  STG.E.64 desc[UR18][R4.64+0x28], R28 ;  /* 0x0000281c04007986 */ /* 0x000fe8000c101b12 */
[----:B------:R-:W-:Y:S01]  /*10d0*/  STG.E.64 desc[UR18][R4.64+0x40], R24 ;  /* 0x0000401804007986 */ /* 0x000fe2000c101b12 */
[----:B------:R-:W-:-:S04]  /*10e0*/  UIADD3 UR4, UPT, UPT, UR4, 0x10, URZ ;  /* 0x0000001004047890 */ /* 0x000fc8000fffe0ff */
[----:B------:R-:W-:Y:S01]  /*10f0*/  UISETP.NE.AND UP2, UPT, UR4, UR6, UPT ;  /* 0x000000060400728c */ /* 0x000fe2000bf45270 */
[----:B--2---:R-:W-:-:S07]  /*1100*/  DMUL R8, R6, R8 ;  /* 0x0000000806087228 */ /* 0x004fce0000000000 */
[----:B------:R0:W-:Y:S02]  /*1110*/  STG.E.64 desc[UR18][R4.64+0x30], R8 ;  /* 0x0000300804007986 */ /* 0x0001e4000c101b12 */
[C---:B0-----:R-:W-:Y:S02]  /*1120*/  DMUL R8, R6.reuse, R26 ;  /* 0x0000001a06087228 */ /* 0x041fe40000000000 */
[C---:B---3--:R-:W-:Y:S02]  /*1130*/  DMUL R20, R6.reuse, R20 ;  /* 0x0000001406147228 */ /* 0x048fe40000000000 */
[C---:B----4-:R-:W-:Y:S02]  /*1140*/  DMUL R14, R6.reuse, R14 ;  /* 0x0000000e060e7228 */ /* 0x050fe40000000000 */
[C---:B-----5:R-:W-:Y:S02]  /*1150*/  DMUL R12, R6.reuse, R12 ;  /* 0x0000000c060c7228 */ /* 0x060fe40000000000 */
[----:B------:R-:W-:-:S02]  /*1160*/  DMUL R22, R6, R22 ;  /* 0x0000001606167228 */ /* 0x000fc40000000000 */
[C---:B------:R-:W-:Y:S02]  /*1170*/  DMUL R10, R6.reuse, R10 ;  /* 0x0000000a060a7228 */ /* 0x040fe40000000000 */
[C---:B------:R-:W-:Y:S02]  /*1180*/  DMUL R18, R6.reuse, R18 ;  /* 0x0000001206127228 */ /* 0x040fe40000000000 */
[----:B------:R-:W-:Y:S01]  /*1190*/  DMUL R16, R6, R16 ;  /* 0x0000001006107228 */ /* 0x000fe20000000000 */
[----:B------:R0:W-:Y:S04]  /*11a0*/  STG.E.64 desc[UR18][R4.64+0x38], R8 ;  /* 0x0000380804007986 */ /* 0x0001e8000c101b12 */
[----:B------:R0:W-:Y:S04]  /*11b0*/  STG.E.64 desc[UR18][R4.64+0x48], R22 ;  /* 0x0000481604007986 */ /* 0x0001e8000c101b12 */
[----:B------:R0:W-:Y:S04]  /*11c0*/  STG.E.64 desc[UR18][R4.64+0x50], R20 ;  /* 0x0000501404007986 */ /* 0x0001e8000c101b12 */
[----:B------:R0:W-:Y:S04]  /*11d0*/  STG.E.64 desc[UR18][R4.64+0x58], R14 ;  /* 0x0000580e04007986 */ /* 0x0001e8000c101b12 */
[----:B------:R0:W-:Y:S04]  /*11e0*/  STG.E.64 desc[UR18][R4.64+0x60], R12 ;  /* 0x0000600c04007986 */ /* 0x0001e8000c101b12 */
[----:B------:R0:W-:Y:S04]  /*11f0*/  STG.E.64 desc[UR18][R4.64+0x68], R10 ;  /* 0x0000680a04007986 */ /* 0x0001e8000c101b12 */
[----:B------:R0:W-:Y:S04]  /*1200*/  STG.E.64 desc[UR18][R4.64+0x70], R18 ;  /* 0x0000701204007986 */ /* 0x0001e8000c101b12 */
[----:B------:R0:W-:Y:S01]  /*1210*/  STG.E.64 desc[UR18][R4.64+0x78], R16 ;  /* 0x0000781004007986 */ /* 0x0001e2000c101b12 */
[----:B------:R-:W-:Y:S05]  /*1220*/  BRA.U UP2, `(.L_x_9) ;  /* 0xfffffffd02287547 */ /* 0x000fea000b83ffff */
[----:B------:R-:W-:-:S05]  /*1230*/  UMOV UR4, UR6 ;  /* 0x0000000600047c82 */ /* 0x000fca0008000000 */
.L_x_8:
[----:B------:R-:W-:Y:S05]  /*1240*/  BRA.U !UP1, `(.L_x_10) ;  /* 0x0000000d09707547 */ /* 0x000fea000b800000 */
[----:B------:R-:W-:Y:S02]  /*1250*/  UISETP.GE.U32.AND UP2, UPT, UR12, 0x7, UPT ;  /* 0x000000070c00788c */ /* 0x000fe4000bf46070 */
[----:B------:R-:W-:-:S07]  /*1260*/  UISETP.NE.AND UP3, UPT, UR13, URZ, UPT ;  /* 0x000000ff0d00728c */ /* 0x000fce000bf65270 */
[----:B------:R-:W-:Y:S05]  /*1270*/  BRA.U !UP2, `(.L_x_11) ;  /* 0x000000010a707547 */ /* 0x000fea000b800000 */
[----:B0-----:R-:W0:Y:S01]  /*1280*/  LDC.64 R4, c[0x0][0x388] ;  /* 0x0000e200ff047b82 */ /* 0x001e220000000a00 */
[----:B------:R-:W-:-:S04]  /*1290*/  VIADD R3, R2, UR4 ;  /* 0x0000000402037c36 */ /* 0x000fc80008000000 */
        /* <DEDUP_REMOVED lines=9> */
[----:B------:R-:W-:Y:S01]  /*1330*/  UIADD3 UR4, UPT, UPT, UR4, 0x8, URZ ;  /* 0x0000000804047890 */ /* 0x000fe2000fffe0ff */
[----:B--2---:R-:W-:-:S02]  /*1340*/  DMUL R16, R6, R16 ;  /* 0x0000001006107228 */ /* 0x004fc40000000000 */
[----:B---3--:R-:W-:-:S05]  /*1350*/  DMUL R20, R6, R20 ;  /* 0x0000001406147228 */ /* 0x008fca0000000000 */
[----:B------:R1:W-:Y:S01]  /*1360*/  STG.E.64 desc[UR18][R4.64], R16 ;  /* 0x0000001004007986 */ /* 0x0003e2000c101b12 */
[----:B----4-:R-:W-:-:S03]  /*1370*/  DMUL R22, R6, R22 ;  /* 0x0000001606167228 */ /* 0x010fc60000000000 */
[----:B------:R1:W-:Y:S01]  /*1380*/  STG.E.64 desc[UR18][R4.64+0x8], R20 ;  /* 0x0000081404007986 */ /* 0x0003e2000c101b12 */
[----:B-----5:R-:W-:-:S03]  /*1390*/  DMUL R18, R6, R18 ;  /* 0x0000001206127228 */ /* 0x020fc60000000000 */
[----:B------:R1:W-:Y:S01]  /*13a0*/  STG.E.64 desc[UR18][R4.64+0x10], R22 ;  /* 0x0000101604007986 */ /* 0x0003e2000c101b12 */
[----:B------:R-:W-:-:S03]  /*13b0*/  DMUL R14, R6, R14 ;  /* 0x0000000e060e7228 */ /* 0x000fc60000000000 */
[----:B------:R1:W-:Y:S01]  /*13c0*/  STG.E.64 desc[UR18][R4.64+0x18], R18 ;  /* 0x0000181204007986 */ /* 0x0003e2000c101b12 */
[----:B------:R-:W-:-:S03]  /*13d0*/  DMUL R8, R6, R8 ;  /* 0x0000000806087228 */ /* 0x000fc60000000000 */
[----:B------:R1:W-:Y:S01]  /*13e0*/  STG.E.64 desc[UR18][R4.64+0x20], R14 ;  /* 0x0000200e04007986 */ /* 0x0003e2000c101b12 */
[----:B------:R-:W-:-:S03]  /*13f0*/  DMUL R10, R6, R10 ;  /* 0x0000000a060a7228 */ /* 0x000fc60000000000 */
[----:B------:R1:W-:Y:S01]  /*1400*/  STG.E.64 desc[UR18][R4.64+0x28], R8 ;  /* 0x0000280804007986 */ /* 0x0003e2000c101b12 */
[----:B------:R-:W-:-:S03]  /*1410*/  DMUL R12, R6, R12 ;  /* 0x0000000c060c7228 */ /* 0x000fc60000000000 */
[----:B------:R1:W-:Y:S04]  /*1420*/  STG.E.64 desc[UR18][R4.64+0x30], R10 ;  /* 0x0000300a04007986 */ /* 0x0003e8000c101b12 */
[----:B------:R1:W-:Y:S04]  /*1430*/  STG.E.64 desc[UR18][R4.64+0x38], R12 ;  /* 0x0000380c04007986 */ /* 0x0003e8000c101b12 */
.L_x_11:
[----:B------:R-:W-:Y:S05]  /*1440*/  BRA.U !UP3, `(.L_x_10) ;  /* 0x000000090bf07547 */ /* 0x000fea000b800000 */
[----:B------:R-:W-:Y:S02]  /*1450*/  UISETP.GE.U32.AND UP2, UPT, UR14, 0x3, UPT ;  /* 0x000000030e00788c */ /* 0x000fe4000bf46070 */
[----:B------:R-:W-:-:S07]  /*1460*/  UISETP.NE.AND UP3, UPT, UR15, URZ, UPT ;  /* 0x000000ff0f00728c */ /* 0x000fce000bf65270 */
[----:B------:R-:W-:Y:S05]  /*1470*/  BRA.U !UP2, `(.L_x_12) ;  /* 0x000000010a407547 */ /* 0x000fea000b800000 */
[----:B01----:R-:W0:Y:S01]  /*1480*/  LDC.64 R4, c[0x0][0x388] ;  /* 0x0000e200ff047b82 */ /* 0x003e220000000a00 */
[----:B------:R-:W-:-:S05]  /*1490*/  IADD3 R15, PT, PT, R2, UR4, RZ ;  /* 0x00000004020f7c10 */ /* 0x000fca000fffe0ff */
[----:B0-----:R-:W-:-:S05]  /*14a0*/  IMAD.WIDE R14, R15, 0x8, R4 ;  /* 0x000000080f0e7825 */ /* 0x001fca00078e0204 */
[----:B------:R-:W2:Y:S04]  /*14b0*/  LDG.E.64 R4, desc[UR18][R14.64] ;  /* 0x000000120e047981 */ /* 0x000ea8000c1e1b00 */
[----:B------:R-:W3:Y:S04]  /*14c0*/  LDG.E.64 R8, desc[UR18][R14.64+0x8] ;  /* 0x000008120e087981 */ /* 0x000ee8000c1e1b00 */
[----:B------:R-:W4:Y:S04]  /*14d0*/  LDG.E.64 R10, desc[UR18][R14.64+0x10] ;  /* 0x000010120e0a7981 */ /* 0x000f28000c1e1b00 */
        /* <DEDUP_REMOVED lines=8> */
[----:B------:R2:W-:Y:S04]  /*1560*/  STG.E.64 desc[UR18][R14.64+0x10], R10 ;  /* 0x0000100a0e007986 */ /* 0x0005e8000c101b12 */
[----:B------:R2:W-:Y:S04]  /*1570*/  STG.E.64 desc[UR18][R14.64+0x18], R12 ;  /* 0x0000180c0e007986 */ /* 0x0005e8000c101b12 */
.L_x_12:
[----:B------:R-:W-:Y:S05]  /*1580*/  BRA.U !UP3, `(.L_x_10) ;  /* 0x000000090ba07547 */ /* 0x000fea000b800000 */
[----:B012---:R-:W0:Y:S01]  /*1590*/  LDC.64 R8, c[0x0][0x388] ;  /* 0x0000e200ff087b82 */ /* 0x007e220000000a00 */
[----:B------:R-:W-:-:S04]  /*15a0*/  VIADD R3, R2, UR4 ;  /* 0x0000000402037c36 */ /* 0x000fc80008000000 */
[----:B0-----:R-:W-:-:S05]  /*15b0*/  IMAD.WIDE R8, R3, 0x8, R8 ;  /* 0x0000000803087825 */ /* 0x001fca00078e0208 */
[----:B------:R-:W2:Y:S01]  /*15c0*/  LDG.E.64 R4, desc[UR18][R8.64] ;  /* 0x0000001208047981 */ /* 0x000ea2000c1e1b00 */
[----:B------:R-:W-:Y:S01]  /*15d0*/  UISETP.NE.AND UP2, UPT, UR15, 0x1, UPT ;  /* 0x000000010f00788c */ /* 0x000fe2000bf45270 */
[----:B--2---:R-:W-:-:S07]  /*15e0*/  DMUL R4, R6, R4 ;  /* 0x0000000406047228 */ /* 0x004fce0000000000 */
[----:B------:R4:W-:Y:S01]  /*15f0*/  STG.E.64 desc[UR18][R8.64], R4 ;  /* 0x0000000408007986 */ /* 0x0009e2000c101b12 */
[----:B------:R-:W-:Y:S05]  /*1600*/  BRA.U !UP2, `(.L_x_10) ;  /* 0x000000090a807547 */ /* 0x000fea000b800000 */
[----:B----4-:R-:W2:Y:S01]  /*1610*/  LDG.E.64 R4, desc[UR18][R8.64+0x8] ;  /* 0x0000081208047981 */ /* 0x010ea2000c1e1b00 */
[----:B------:R-:W-:Y:S01]  /*1620*/  UISETP.NE.AND UP2, UPT, UR15, 0x2, UPT ;  /* 0x000000020f00788c */ /* 0x000fe2000bf45270 */
[----:B--2---:R-:W-:-:S07]  /*1630*/  DMUL R4, R6, R4 ;  /* 0x0000000406047228 */ /* 0x004fce0000000000 */
[----:B------:R0:W-:Y:S01]  /*1640*/  STG.E.64 desc[UR18][R8.64+0x8], R4 ;  /* 0x0000080408007986 */ /* 0x0001e2000c101b12 */
[----:B------:R-:W-:Y:S05]  /*1650*/  BRA.U !UP2, `(.L_x_10) ;  /* 0x000000090a6c7547 */ /* 0x000fea000b800000 */
[----:B0-----:R-:W2:Y:S02]  /*1660*/  LDG.E.64 R4, desc[UR18][R8.64+0x10] ;  /* 0x0000101208047981 */ /* 0x001ea4000c1e1b00 */
[----:B--2---:R-:W-:-:S07]  /*1670*/  DMUL R4, R6, R4 ;  /* 0x0000000406047228 */ /* 0x004fce0000000000 */
[----:B------:R0:W-:Y:S01]  /*1680*/  STG.E.64 desc[UR18][R8.64+0x10], R4 ;  /* 0x0000100408007986 */ /* 0x0001e2000c101b12 */
[----:B------:R-:W-:Y:S05]  /*1690*/  BRA `(.L_x_10) ;  /* 0x00000008005c7947 */ /* 0x000fea0003800000 */
.L_x_7:
[----:B------:R-:W0:Y:S01]  /*16a0*/  LDC.64 R10, c[0x0][0x3a0] ;  /* 0x0000e800ff0a7b82 */ /* 0x000e220000000a00 */
[----:B------:R-:W-:Y:S01]  /*16b0*/  UISETP.GE.U32.AND UP2, UPT, UR5, 0x8, UPT ;  /* 0x000000080500788c */ /* 0x000fe2000bf46070 */
[----:B------:R-:W-:Y:S01]  /*16c0*/  UMOV UR4, URZ ;  /* 0x000000ff00047c82 */ /* 0x000fe20008000000 */
[----:B0-----:R-:W-:-:S07]  /*16d0*/  DFMA R10, -R6, R10, 1 ;  /* 0x3ff00000060a742b */ /* 0x001fce000000010a */
[----:B------:R-:W-:Y:S05]  /*16e0*/  BRA.U !UP2, `(.L_x_13) ;  /* 0x000000050a0c7547 */ /* 0x000fea000b800000 */
[----:B------:R-:W-:-:S05]  /*16f0*/  UMOV UR4, URZ ;  /* 0x000000ff00047c82 */ /* 0x000fca0008000000 */
.L_x_14:
[----:B0-----:R-:W0:Y:S01]  /*1700*/  LDC.64 R14, c[0x0][0x390] ;  /* 0x0000e400ff0e7b82 */ /* 0x001e220000000a00 */
[----:B------:R-:W-:Y:S01]  /*1710*/  IADD3 R3, PT, PT, R5, UR4, RZ ;  /* 0x0000000405037c10 */ /* 0x000fe2000fffe0ff */
[----:B------:R-:W2:Y:S06]  /*1720*/  LDG.E.64 R16, desc[UR18][R8.64] ;  /* 0x0000001208107981 */ /* 0x000eac000c1e1b00 */
[----:B------:R-:W1:Y:S01]  /*1730*/  LDC.64 R12, c[0x0][0x388] ;  /* 0x0000e200ff0c7b82 */ /* 0x000e620000000a00 */
[----:B0-----:R-:W-:Y:S01]  /*1740*/  IMAD.WIDE R14, R3, 0x8, R14 ;  /* 0x00000008030e7825 */ /* 0x001fe200078e020e */
[----:B------:R-:W-:-:S04]  /*1750*/  IADD3 R3, PT, PT, R2, UR4, RZ ;  /* 0x0000000402037c10 */ /* 0x000fc8000fffe0ff */
[----:B------:R-:W3:Y:S01]  /*1760*/  LDG.E.64 R20, desc[UR18][R14.64] ;  /* 0x000000120e147981 */ /* 0x000ee2000c1e1b00 */
[----:B-1----:R-:W-:-:S05]  /*1770*/  IMAD.WIDE R12, R3, 0x8, R12 ;  /* 0x00000008030c7825 */ /* 0x002fca00078e020c */
[----:B------:R-:W4:Y:S01]  /*1780*/  LDG.E.64 R18, desc[UR18][R12.64] ;  /* 0x000000120c127981 */ /* 0x000f22000c1e1b00 */
[----:B--2---:R-:W-:-:S08]  /*1790*/  DMUL R16, R16, R6 ;  /* 0x0000000610107228 */ /* 0x004fd00000000000 */
[----:B---3--:R-:W-:-:S08]  /*17a0*/  DMUL R16, R16, R20 ;  /* 0x0000001410107228 */ /* 0x008fd00000000000 */
[----:B----4-:R-:W-:Y:S01]  /*17b0*/  DFMA R16, R10, R18, R16 ;  /* 0x000000120a10722b */ /* 0x010fe20000000010 */
[----:B------:R-:W2:Y:S06]  /*17c0*/  LDG.E.64 R18, desc[UR18][R12.64+0x8] ;  /* 0x000008120c127981 */ /* 0x000eac000c1e1b00 */
[----:B------:R0:W-:Y:S04]  /*17d0*/  STG.E.64 desc[UR18][R12.64], R16 ;  /* 0x000000100c007986 */ /* 0x0001e8000c101b12 */
[----:B------:R-:W3:Y:S04]  /*17e0*/  LDG.E.64 R20, desc[UR18][R8.64] ;  /* 0x0000001208147981 */ /* 0x000ee8000c1e1b00 */
[----:B------:R-:W4:Y:S04]  /*17f0*/  LDG.E.64 R22, desc[UR18][R14.64+0x8] ;  /* 0x000008120e167981 */ /* 0x000f28000c1e1b00 */
[----:B0-----:R-:W5:Y:S01]  /*1800*/  LDG.E.64 R16, desc[UR18][R12.64+0x18] ;  /* 0x000018120c107981 */ /* 0x001f62000c1e1b00 */
[----:B---3--:R-:W-:-:S08]  /*1810*/  DMUL R20, R20, R6 ;  /* 0x0000000614147228 */ /* 0x008fd00000000000 */
[----:B----4-:R-:W-:-:S08]  /*1820*/  DMUL R20, R20, R22 ;  /* 0x0000001614147228 */ /* 0x010fd00000000000 */
[----:B--2---:R-:W-:Y:S02]  /*1830*/  DFMA R18, R10, R18, R20 ;  /* 0x000000120a12722b */ /* 0x004fe40000000014 */
[----:B------:R-:W2:Y:S05]  /*1840*/  LDG.E.64 R20, desc[UR18][R12.64+0x10] ;  /* 0x000010120c147981 */ /* 0x000eaa000c1e1b00 */
[----:B------:R0:W-:Y:S04]  /*1850*/  STG.E.64 desc[UR18][R12.64+0x8], R18 ;  /* 0x000008120c007986 */ /* 0x0001e8000c101b12 */
[----:B------:R-:W3:Y:S04]  /*1860*/  LDG.E.64 R22, desc[UR18][R8.64] ;  /* 0x0000001208167981 */ /* 0x000ee8000c1e1b00 */
[----:B------:R-:W4:Y:S04]  /*1870*/  LDG.E.64 R24, desc[UR18][R14.64+0x10] ;  /* 0x000010120e187981 */ /* 0x000f28000c1e1b00 */
[----:B0-----:R-:W5:Y:S01]  /*1880*/  LDG.E.64 R18, desc[UR18][R12.64+0x20] ;  /* 0x000020120c127981 */ /* 0x001f62000c1e1b00 */
[----:B---3--:R-:W-:-:S08]  /*1890*/  DMUL R22, R22, R6 ;  /* 0x0000000616167228 */ /* 0x008fd00000000000 */
[----:B----4-:R-:W-:-:S08]  /*18a0*/  DMUL R22, R22, R24 ;  /* 0x0000001816167228 */ /* 0x010fd00000000000 */
[----:B--2---:R-:W-:-:S07]  /*18b0*/  DFMA R20, R10, R20, R22 ;  /* 0x000000140a14722b */ /* 0x004fce0000000016 */
[----:B------:R0:W-:Y:S04]  /*18c0*/  STG.E.64 desc[UR18][R12.64+0x10], R20 ;  /* 0x000010140c007986 */ /* 0x0001e8000c101b12 */
[----:B------:R-:W2:Y:S04]  /*18d0*/  LDG.E.64 R22, desc[UR18][R8.64] ;  /* 0x0000001208167981 */ /* 0x000ea8000c1e1b00 */
[----:B------:R-:W3:Y:S04]  /*18e0*/  LDG.E.64 R24, desc[UR18][R14.64+0x18] ;  /* 0x000018120e187981 */ /* 0x000ee8000c1e1b00 */
[----:B0-----:R-:W4:Y:S01]  /*18f0*/  LDG.E.64 R20, desc[UR18][R12.64+0x28] ;  /* 0x000028120c147981 */ /* 0x001f22000c1e1b00 */
[----:B--2---:R-:W-:-:S08]  /*1900*/  DMUL R22, R22, R6 ;  /* 0x0000000616167228 */ /* 0x004fd00000000000 */
[----:B---3--:R-:W-:-:S08]  /*1910*/  DMUL R22, R22, R24 ;  /* 0x0000001816167228 */ /* 0x008fd00000000000 */
[----:B-----5:R-:W-:-:S07]  /*1920*/  DFMA R16, R10, R16, R22 ;  /* 0x000000100a10722b */ /* 0x020fce0000000016 */
[----:B------:R0:W-:Y:S04]  /*1930*/  STG.E.64 desc[UR18][R12.64+0x18], R16 ;  /* 0x000018100c007986 */ /* 0x0001e8000c101b12 */
[----:B------:R-:W2:Y:S04]  /*1940*/  LDG.E.64 R22, desc[UR18][R8.64] ;  /* 0x0000001208167981 */ /* 0x000ea8000c1e1b00 */
[----:B------:R-:W3:Y:S04]  /*1950*/  LDG.E.64 R24, desc[UR18][R14.64+0x20] ;  /* 0x000020120e187981 */ /* 0x000ee8000c1e1b00 */
[----:B0-----:R-:W5:Y:S01]  /*1960*/  LDG.E.64 R16, desc[UR18][R12.64+0x30] ;  /* 0x000030120c107981 */ /* 0x001f62000c1e1b00 */
[----:B--2---:R-:W-:-:S08]  /*1970*/  DMUL R22, R22, R6 ;  /* 0x0000000616167228 */ /* 0x004fd00000000000 */
[----:B---3--:R-:W-:-:S08]  /*1980*/  DMUL R22, R22, R24 ;  /* 0x0000001816167228 */ /* 0x008fd00000000000 */
[----:B------:R-:W-:-:S07]  /*1990*/  DFMA R18, R10, R18, R22 ;  /* 0x000000120a12722b */ /* 0x000fce0000000016 */
[----:B------:R0:W-:Y:S04]  /*19a0*/  STG.E.64 desc[UR18][R12.64+0x20], R18 ;  /* 0x000020120c007986 */ /* 0x0001e8000c101b12 */
[----:B------:R-:W2:Y:S04]  /*19b0*/  LDG.E.64 R22, desc[UR18][R8.64] ;  /* 0x0000001208167981 */ /* 0x000ea8000c1e1b00 */
[----:B------:R-:W3:Y:S04]  /*19c0*/  LDG.E.64 R24, desc[UR18][R14.64+0x28] ;  /* 0x000028120e187981 */ /* 0x000ee8000c1e1b00 */
[----:B0-----:R-:W5:Y:S01]  /*19d0*/  LDG.E.64 R18, desc[UR18][R12.64+0x38] ;  /* 0x000038120c127981 */ /* 0x001f62000c1e1b00 */
[----:B--2---:R-:W-:-:S08]  /*19e0*/  DMUL R22, R22, R6 ;  /* 0x0000000616167228 */ /* 0x004fd00000000000 */
[----:B---3--:R-:W-:-:S08]  /*19f0*/  DMUL R22, R22, R24 ;  /* 0x0000001816167228 */ /* 0x008fd00000000000 */
[----:B----4-:R-:W-:-:S07]  /*1a00*/  DFMA R20, R10, R20, R22 ;  /* 0x000000140a14722b */ /* 0x010fce0000000016 */
[----:B------:R0:W-:Y:S04]  /*1a10*/  STG.E.64 desc[UR18][R12.64+0x28], R20 ;  /* 0x000028140c007986 */ /* 0x0001e8000c101b12 */
[----:B------:R-:W2:Y:S04]  /*1a20*/  LDG.E.64 R22, desc[UR18][R8.64] ;  /* 0x0000001208167981 */ /* 0x000ea8000c1e1b00 */
[----:B------:R-:W3:Y:S01]  /*1a30*/  LDG.E.64 R24, desc[UR18][R14.64+0x30] ;  /* 0x000030120e187981 */ /* 0x000ee2000c1e1b00 */
[----:B--2---:R-:W-:-:S08]  /*1a40*/  DMUL R22, R22, R6 ;  /* 0x0000000616167228 */ /* 0x004fd00000000000 */
[----:B---3--:R-:W-:-:S08]  /*1a50*/  DMUL R22, R22, R24 ;  /* 0x0000001816167228 */ /* 0x008fd00000000000 */
[----:B-----5:R-:W-:-:S07]  /*1a60*/  DFMA R16, R10, R16, R22 ;  /* 0x000000100a10722b */ /* 0x020fce0000000016 */
[----:B------:R0:W-:Y:S04]  /*1a70*/  STG.E.64 desc[UR18][R12.64+0x30], R16 ;  /* 0x000030100c007986 */ /* 0x0001e8000c101b12 */
[----:B------:R-:W2:Y:S04]  /*1a80*/  LDG.E.64 R22, desc[UR18][R8.64] ;  /* 0x0000001208167981 */ /* 0x000ea8000c1e1b00 */
[----:B------:R-:W3:Y:S01]  /*1a90*/  LDG.E.64 R24, desc[UR18][R14.64+0x38] ;  /* 0x000038120e187981 */ /* 0x000ee2000c1e1b00 */
[----:B------:R-:W-:-:S04]  /*1aa0*/  UIADD3 UR4, UPT, UPT, UR4, 0x8, URZ ;  /* 0x0000000804047890 */ /* 0x000fc8000fffe0ff */
[----:B------:R-:W-:Y:S01]  /*1ab0*/  UISETP.NE.AND UP2, UPT, UR4, UR7, UPT ;  /* 0x000000070400728c */ /* 0x000fe2000bf45270 */
[----:B--2---:R-:W-:-:S08]  /*1ac0*/  DMUL R22, R22, R6 ;  /* 0x0000000616167228 */ /* 0x004fd00000000000 */
[----:B---3--:R-:W-:-:S08]  /*1ad0*/  DMUL R22, R22, R24 ;  /* 0x0000001816167228 */ /* 0x008fd00000000000 */
[----:B------:R-:W-:-:S07]  /*1ae0*/  DFMA R18, R10, R18, R22 ;  /* 0x000000120a12722b */ /* 0x000fce0000000016 */
[----:B------:R0:W-:Y:S01]  /*1af0*/  STG.E.64 desc[UR18][R12.64+0x38], R18 ;  /* 0x000038120c007986 */ /* 0x0001e2000c101b12 */
[----:B------:R-:W-:Y:S05]  /*1b00*/  BRA.U UP2, `(.L_x_14) ;  /* 0xfffffff902fc7547 */ /* 0x000fea000b83ffff */
[----:B------:R-:W-:-:S05]  /*1b10*/  UMOV UR4, UR7 ;  /* 0x0000000700047c82 */ /* 0x000fca0008000000 */
.L_x_13:
[----:B------:R-:W-:-:S09]  /*1b20*/  UISETP.NE.AND UP2, UPT, UR13, URZ, UPT ;  /* 0x000000ff0d00728c */ /* 0x000fd2000bf45270 */
[----:B------:R-:W-:Y:S05]  /*1b30*/  BRA.U !UP2, `(.L_x_10) ;  /* 0x000000050a347547 */ /* 0x000fea000b800000 */
[----:B------:R-:W-:Y:S02]  /*1b40*/  UISETP.GE.U32.AND UP2, UPT, UR14, 0x3, UPT ;  /* 0x000000030e00788c */ /* 0x000fe4000bf46070 */
[----:B------:R-:W-:-:S07]  /*1b50*/  UISETP.NE.AND UP3, UPT, UR15, URZ, UPT ;  /* 0x000000ff0f00728c */ /* 0x000fce000bf65270 */
[----:B------:R-:W-:Y:S05]  /*1b60*/  BRA.U !UP2, `(.L_x_15) ;  /* 0x000000010a8c7547 */ /* 0x000fea000b800000 */
[----:B------:R-:W1:Y:S01]  /*1b70*/  LDC.64 R14, c[0x0][0x390] ;  /* 0x0000e400ff0e7b82 */ /* 0x000e620000000a00 */
[----:B------:R-:W-:Y:S01]  /*1b80*/  VIADD R3, R5, UR4 ;  /* 0x0000000405037c36 */ /* 0x000fe20008000000 */
[----:B0-----:R-:W2:Y:S06]  /*1b90*/  LDG.E.64 R16, desc[UR18][R8.64] ;  /* 0x0000001208107981 */ /* 0x001eac000c1e1b00 */
[----:B------:R-:W0:Y:S01]  /*1ba0*/  LDC.64 R12, c[0x0][0x388] ;  /* 0x0000e200ff0c7b82 */ /* 0x000e220000000a00 */
[----:B-1----:R-:W-:Y:S01]  /*1bb0*/  IMAD.WIDE R14, R3, 0x8, R14 ;  /* 0x00000008030e7825 */ /* 0x002fe200078e020e */
[----:B------:R-:W-:-:S04]  /*1bc0*/  IADD3 R3, PT, PT, R2, UR4, RZ ;  /* 0x0000000402037c10 */ /* 0x000fc8000fffe0ff */
[----:B------:R-:W3:Y:S01]  /*1bd0*/  LDG.E.64 R20, desc[UR18][R14.64] ;  /* 0x000000120e147981 */ /* 0x000ee2000c1e1b00 */
[----:B0-----:R-:W-:-:S05]  /*1be0*/  IMAD.WIDE R12, R3, 0x8, R12 ;  /* 0x00000008030c7825 */ /* 0x001fca00078e020c */
        /* <DEDUP_REMOVED lines=15> */
[----:B------:R-:W4:Y:S01]  /*1ce0*/  LDG.E.64 R24, desc[UR18][R14.64+0x10] ;  /* 0x000010120e187981 */ /* 0x000f22000c1e1b00 */
[----:B---3--:R-:W-:-:S08]  /*1cf0*/  DMUL R22, R22, R6 ;  /* 0x0000000616167228 */ /* 0x008fd00000000000 */
[----:B----4-:R-:W-:-:S08]  /*1d00*/  DMUL R22, R22, R24 ;  /* 0x0000001816167228 */ /* 0x010fd00000000000 */
[----:B--2---:R-:W-:-:S07]  /*1d10*/  DFMA R20, R10, R20, R22 ;  /* 0x000000140a14722b */ /* 0x004fce0000000016 */
[----:B------:R1:W-:Y:S04]  /*1d20*/  STG.E.64 desc[UR18][R12.64+0x10], R20 ;  /* 0x000010140c007986 */ /* 0x0003e8000c101b12 */
[----:B------:R-:W2:Y:S04]  /*1d30*/  LDG.E.64 R22, desc[UR18][R8.64] ;  /* 0x0000001208167981 */ /* 0x000ea8000c1e1b00 */
[----:B------:R-:W3:Y:S01]  /*1d40*/  LDG.E.64 R24, desc[UR18][R14.64+0x18] ;  /* 0x000018120e187981 */ /* 0x000ee2000c1e1b00 */
[----:B------:R-:W-:Y:S01]  /*1d50*/  UIADD3 UR4, UPT, UPT, UR4, 0x4, URZ ;  /* 0x0000000404047890 */ /* 0x000fe2000fffe0ff */
[----:B--2---:R-:W-:-:S08]  /*1d60*/  DMUL R22, R22, R6 ;  /* 0x0000000616167228 */ /* 0x004fd00000000000 */
[----:B---3--:R-:W-:-:S08]  /*1d70*/  DMUL R22, R22, R24 ;  /* 0x0000001816167228 */ /* 0x008fd00000000000 */
[----:B-----5:R-:W-:-:S07]  /*1d80*/  DFMA R16, R10, R16, R22 ;  /* 0x000000100a10722b */ /* 0x020fce0000000016 */
[----:B------:R1:W-:Y:S04]  /*1d90*/  STG.E.64 desc[UR18][R12.64+0x18], R16 ;  /* 0x000018100c007986 */ /* 0x0003e8000c101b12 */
.L_x_15:
[----:B------:R-:W-:Y:S05]  /*1da0*/  BRA.U !UP3, `(.L_x_10) ;  /* 0x000000010b987547 */ /* 0x000fea000b800000 */
[----:B------:R-:W-:Y:S02]  /*1db0*/  UISETP.NE.AND UP3, UPT, UR15, 0x1, UPT ;  /* 0x000000010f00788c */ /* 0x000fe4000bf65270 */
[----:B------:R-:W-:-:S07]  /*1dc0*/  ULOP3.LUT UP2, URZ, UR5, 0x1, URZ, 0xc0, !UPT ;  /* 0x0000000105ff7892 */ /* 0x000fce000f84c0ff */
[----:B------:R-:W-:Y:S05]  /*1dd0*/  BRA.U !UP3, `(.L_x_16) ;  /* 0x000000010b547547 */ /* 0x000fea000b800000 */
[----:B------:R-:W2:Y:S01]  /*1de0*/  LDC.64 R14, c[0x0][0x390] ;  /* 0x0000e400ff0e7b82 */ /* 0x000ea20000000a00 */
[----:B------:R-:W-:Y:S01]  /*1df0*/  IADD3 R3, PT, PT, R5, UR4, RZ ;  /* 0x0000000405037c10 */ /* 0x000fe2000fffe0ff */
[----:B01----:R-:W3:Y:S06]  /*1e00*/  LDG.E.64 R16, desc[UR18][R8.64] ;  /* 0x0000001208107981 */ /* 0x003eec000c1e1b00 */
[----:B------:R-:W0:Y:S01]  /*1e10*/  LDC.64 R12, c[0x0][0x388] ;  /* 0x0000e200ff0c7b82 */ /* 0x000e220000000a00 */
[----:B--2---:R-:W-:-:S04]  /*1e20*/  IMAD.WIDE R14, R3, 0x8, R14 ;  /* 0x00000008030e7825 */ /* 0x004fc800078e020e */
[----:B------:R-:W-:Y:S01]  /*1e30*/  VIADD R3, R2, UR4 ;  /* 0x0000000402037c36 */ /* 0x000fe20008000000 */
[----:B------:R-:W2:Y:S03]  /*1e40*/  LDG.E.64 R20, desc[UR18][R14.64] ;  /* 0x000000120e147981 */ /* 0x000ea6000c1e1b00 */
[----:B0-----:R-:W-:-:S05]  /*1e50*/  IMAD.WIDE R12, R3, 0x8, R12 ;  /* 0x00000008030c7825 */ /* 0x001fca00078e020c */
[----:B------:R-:W4:Y:S01]  /*1e60*/  LDG.E.64 R18, desc[UR18][R12.64] ;  /* 0x000000120c127981 */ /* 0x000f22000c1e1b00 */
[----:B---3--:R-:W-:-:S08]  /*1e70*/  DMUL R16, R16, R6 ;  /* 0x0000000610107228 */ /* 0x008fd00000000000 */
[----:B--2---:R-:W-:-:S08]  /*1e80*/  DMUL R16, R16, R20 ;  /* 0x0000001410107228 */ /* 0x004fd00000000000 */
[----:B----4-:R-:W-:Y:S01]  /*1e90*/  DFMA R16, R10, R18, R16 ;  /* 0x000000120a10722b */ /* 0x010fe20000000010 */
[----:B------:R-:W2:Y:S06]  /*1ea0*/  LDG.E.64 R18, desc[UR18][R12.64+0x8] ;  /* 0x000008120c127981 */ /* 0x000eac000c1e1b00 */
[----:B------:R3:W-:Y:S04]  /*1eb0*/  STG.E.64 desc[UR18][R12.64], R16 ;  /* 0x000000100c007986 */ /* 0x0007e8000c101b12 */
[----:B------:R-:W4:Y:S04]  /*1ec0*/  LDG.E.64 R20, desc[UR18][R8.64] ;  /* 0x0000001208147981 */ /* 0x000f28000c1e1b00 */
[----:B------:R-:W5:Y:S01]  /*1ed0*/  LDG.E.64 R22, desc[UR18][R14.64+0x8] ;  /* 0x000008120e167981 */ /* 0x000f62000c1e1b00 */
[----:B------:R-:W-:Y:S01]  /*1ee0*/  UIADD3 UR4, UPT, UPT, UR4, 0x2, URZ ;  /* 0x0000000204047890 */ /* 0x000fe2000fffe0ff */
[----:B----4-:R-:W-:-:S08]  /*1ef0*/  DMUL R20, R20, R6 ;  /* 0x0000000614147228 */ /* 0x010fd00000000000 */
[----:B-----5:R-:W-:-:S08]  /*1f00*/  DMUL R20, R20, R22 ;  /* 0x0000001614147228 */ /* 0x020fd00000000000 */
[----:B--2---:R-:W-:-:S07]  /*1f10*/  DFMA R18, R10, R18, R20 ;  /* 0x000000120a12722b */ /* 0x004fce0000000014 */
[----:B------:R3:W-:Y:S04]  /*1f20*/  STG.E.64 desc[UR18][R12.64+0x8], R18 ;  /* 0x000008120c007986 */ /* 0x0007e8000c101b12 */
.L_x_16:
[----:B------:R-:W-:Y:S05]  /*1f30*/  BRA.U !UP2, `(.L_x_10) ;  /* 0x000000010a347547 */ /* 0x000fea000b800000 */
[----:B------:R-:W2:Y:S01]  /*1f40*/  LDC.64 R14, c[0x0][0x390] ;  /* 0x0000e400ff0e7b82 */ /* 0x000ea20000000a00 */
[----:B------:R-:W-:Y:S01]  /*1f50*/  IADD3 R5, PT, PT, R5, UR4, RZ ;  /* 0x0000000405057c10 */ /* 0x000fe2000fffe0ff */
[----:B------:R-:W4:Y:S06]  /*1f60*/  LDG.E.64 R8, desc[UR18][R8.64] ;  /* 0x0000001208087981 */ /* 0x000f2c000c1e1b00 */
[----:B01-3--:R-:W0:Y:S01]  /*1f70*/  LDC.64 R12, c[0x0][0x388] ;  /* 0x0000e200ff0c7b82 */ /* 0x00be220000000a00 */
[----:B--2---:R-:W-:Y:S01]  /*1f80*/  IMAD.WIDE R14, R5, 0x8, R14 ;  /* 0x00000008050e7825 */ /* 0x004fe200078e020e */
[----:B------:R-:W-:-:S05]  /*1f90*/  IADD3 R5, PT, PT, R2, UR4, RZ ;  /* 0x0000000402057c10 */ /* 0x000fca000fffe0ff */
[----:B------:R-:W2:Y:S01]  /*1fa0*/  LDG.E.64 R14, desc[UR18][R14.64] ;  /* 0x000000120e0e7981 */ /* 0x000ea2000c1e1b00 */
[----:B0-----:R-:W-:-:S05]  /*1fb0*/  IMAD.WIDE R4, R5, 0x8, R12 ;  /* 0x0000000805047825 */ /* 0x001fca00078e020c */
[----:B------:R-:W3:Y:S01]  /*1fc0*/  LDG.E.64 R12, desc[UR18][R4.64] ;  /* 0x00000012040c7981 */ /* 0x000ee2000c1e1b00 */
[----:B----4-:R-:W-:-:S08]  /*1fd0*/  DMUL R6, R8, R6 ;  /* 0x0000000608067228 */ /* 0x010fd00000000000 */
[----:B--2---:R-:W-:-:S08]  /*1fe0*/  DMUL R6, R6, R14 ;  /* 0x0000000e06067228 */ /* 0x004fd00000000000 */
[----:B---3--:R-:W-:-:S07]  /*1ff0*/  DFMA R6, R10, R12, R6 ;  /* 0x0000000c0a06722b */ /* 0x008fce0000000006 */
[----:B------:R2:W-:Y:S04]  /*2000*/  STG.E.64 desc[UR18][R4.64], R6 ;  /* 0x0000000604007986 */ /* 0x0005e8000c101b12 */
.L_x_10:
[----:B------:R-:W-:Y:S05]  /*2010*/  BSYNC.RECONVERGENT B0 ;  /* 0x0000000000007941 */ /* 0x000fea0003800200 */
.L_x_6:
[----:B------:R-:W5:Y:S02]  /*2020*/  LDCU UR4, c[0x0][0x3a8] ;  /* 0x00007500ff0477ac */ /* 0x000f640008000800 */
[----:B-----5:R-:W-:-:S06]  /*2030*/  UISETP.NE.AND UP2, UPT, UR16, UR4, UPT ;  /* 0x000000041000728c */ /* 0x020fcc000bf45270 */
[----:B------:R-:W-:-:S13]  /*2040*/  PLOP3.LUT P0, PT, PT, PT, UP2, 0x80, 0x8 ;  /* 0x000000000008781c */ /* 0x000fda0003f0f028 */
[----:B------:R-:W-:Y:S05]  /*2050*/  @!P0 EXIT ;  /* 0x000000000000894d */ /* 0x000fea0003800000 */
[----:B------:R-:W-:Y:S01]  /*2060*/  UIADD3 UR16, UPT, UPT, UR16, 0x1, URZ ;  /* 0x0000000110107890 */ /* 0x000fe2000fffe0ff */
[----:B------:R-:W-:Y:S11]  /*2070*/  BRA `(.L_x_17) ;  /* 0xffffffe000b47947 */ /* 0x000ff6000383ffff */
        .weak           $__internal_0_$__cuda_sm20_dblrcp_rn_slowpath_v3
        .type           $__internal_0_$__cuda_sm20_dblrcp_rn_slowpath_v3,@function
        .size           $__internal_0_$__cuda_sm20_dblrcp_rn_slowpath_v3,(.L_x_22 - $__internal_0_$__cuda_sm20_dblrcp_rn_slowpath_v3)
$__internal_0_$__cuda_sm20_dblrcp_rn_slowpath_v3:
[----:B------:R-:W-:Y:S01]  /*2080*/  IMAD.MOV.U32 R6, RZ, RZ, R10 ;  /* 0x000000ffff067224 */ /* 0x000fe200078e000a */
[----:B------:R-:W-:-:S06]  /*2090*/  MOV R7, R11 ;  /* 0x0000000b00077202 */ /* 0x000fcc0000000f00 */
[----:B------:R-:W-:-:S14]  /*20a0*/  DSETP.GTU.AND P0, PT, |R6|, +INF , PT ;  /* 0x7ff000000600742a */ /* 0x000fdc0003f0c200 */
[----:B------:R-:W-:Y:S05]  /*20b0*/  @P0 BRA `(.L_x_18) ;  /* 0x0000000000800947 */ /* 0x000fea0003800000 */
[----:B------:R-:W-:-:S04]  /*20c0*/  LOP3.LUT R10, R11, 0x7fffffff, RZ, 0xc0, !PT ;  /* 0x7fffffff0b0a7812 */ /* 0x000fc800078ec0ff */
[----:B------:R-:W-:-:S04]  /*20d0*/  IADD3 R5, PT, PT, R10, -0x1, RZ ;  /* 0xffffffff0a057810 */ /* 0x000fc80007ffe0ff */
[----:B------:R-:W-:-:S13]  /*20e0*/  ISETP.GE.U32.AND P0, PT, R5, 0x7fefffff, PT ;  /* 0x7fefffff0500780c */ /* 0x000fda0003f06070 */
[----:B------:R-:W-:Y:S01]  /*20f0*/  @P0 LOP3.LUT R9, R7, 0x7ff00000, RZ, 0x3c, !PT ;  /* 0x7ff0000007090812 */ /* 0x000fe200078e3cff */
[----:B------:R-:W-:Y:S01]  /*2100*/  @P0 IMAD.MOV.U32 R8, RZ, RZ, RZ ;  /* 0x000000ffff080224 */ /* 0x000fe200078e00ff */
[----:B------:R-:W-:Y:S06]  /*2110*/  @P0 BRA `(.L_x_19) ;  /* 0x0000000000700947 */ /* 0x000fec0003800000 */
[----:B------:R-:W-:-:S13]  /*2120*/  ISETP.GE.U32.AND P0, PT, R10, 0x1000001, PT ;  /* 0x010000010a00780c */ /* 0x000fda0003f06070 */
[----:B------:R-:W-:Y:S05]  /*2130*/  @!P0 BRA `(.L_x_20) ;  /* 0x0000000000388947 */ /* 0x000fea0003800000 */
[----:B------:R-:W-:Y:S01]  /*2140*/  IADD3 R9, PT, PT, R7, -0x3fe00000, RZ ;  /* 0xc020000007097810 */ /* 0x000fe20007ffe0ff */
[----:B------:R-:W-:Y:S01]  /*2150*/  IMAD.MOV.U32 R10, RZ, RZ, R3 ;  /* 0x000000ffff0a7224 */ /* 0x000fe200078e0003 */
[----:B------:R-:W-:Y:S02]  /*2160*/  MOV R8, R6 ;  /* 0x0000000600087202 */ /* 0x000fe40000000f00 */
[----:B------:R-:W0:Y:S04]  /*2170*/  MUFU.RCP64H R11, R9 ;  /* 0x00000009000b7308 */ /* 0x000e280000001800 */
[----:B0-----:R-:W-:-:S08]  /*2180*/  DFMA R12, -R8, R10, 1 ;  /* 0x3ff00000080c742b */ /* 0x001fd0000000010a */
[----:B------:R-:W-:-:S08]  /*2190*/  DFMA R12, R12, R12, R12 ;  /* 0x0000000c0c0c722b */ /* 0x000fd0000000000c */
[----:B------:R-:W-:-:S08]  /*21a0*/  DFMA R12, R10, R12, R10 ;  /* 0x0000000c0a0c722b */ /* 0x000fd0000000000a */
[----:B------:R-:W-:-:S08]  /*21b0*/  DFMA R10, -R8, R12, 1 ;  /* 0x3ff00000080a742b */ /* 0x000fd0000000010c */
[----:B------:R-:W-:-:S08]  /*21c0*/  DFMA R10, R12, R10, R12 ;  /* 0x0000000a0c0a722b */ /* 0x000fd0000000000c */
[----:B------:R-:W-:-:S08]  /*21d0*/  DMUL R10, R10, 2.2250738585072013831e-308 ;  /* 0x001000000a0a7828 */ /* 0x000fd00000000000 */
[----:B------:R-:W-:-:S08]  /*21e0*/  DFMA R6, -R6, R10, 1 ;  /* 0x3ff000000606742b */ /* 0x000fd0000000010a */
[----:B------:R-:W-:-:S08]  /*21f0*/  DFMA R6, R6, R6, R6 ;  /* 0x000000060606722b */ /* 0x000fd00000000006 */
[----:B------:R-:W-:Y:S01]  /*2200*/  DFMA R8, R10, R6, R10 ;  /* 0x000000060a08722b */ /* 0x000fe2000000000a */
[----:B------:R-:W-:Y:S10]  /*2210*/  BRA `(.L_x_19) ;  /* 0x0000000000307947 */ /* 0x000ff40003800000 */
.L_x_20:
[----:B------:R-:W-:Y:S01]  /*2220*/  DMUL R6, R6, 8.11296384146066816958e+31 ;  /* 0x4690000006067828 */ /* 0x000fe20000000000 */
[----:B------:R-:W-:-:S05]  /*2230*/  MOV R8, R3 ;  /* 0x0000000300087202 */ /* 0x000fca0000000f00 */
[----:B------:R-:W0:Y:S02]  /*2240*/  MUFU.RCP64H R9, R7 ;  /* 0x0000000700097308 */ /* 0x000e240000001800 */
[----:B0-----:R-:W-:-:S08]  /*2250*/  DFMA R10, -R6, R8, 1 ;  /* 0x3ff00000060a742b */ /* 0x001fd00000000108 */
[----:B------:R-:W-:-:S08]  /*2260*/  DFMA R10, R10, R10, R10 ;  /* 0x0000000a0a0a722b */ /* 0x000fd0000000000a */
[----:B------:R-:W-:-:S08]  /*2270*/  DFMA R10, R8, R10, R8 ;  /* 0x0000000a080a722b */ /* 0x000fd00000000008 */
[----:B------:R-:W-:-:S08]  /*2280*/  DFMA R8, -R6, R10, 1 ;  /* 0x3ff000000608742b */ /* 0x000fd0000000010a */
[----:B------:R-:W-:-:S08]  /*2290*/  DFMA R8, R10, R8, R10 ;  /* 0x000000080a08722b */ /* 0x000fd0000000000a */
[----:B------:R-:W-:Y:S01]  /*22a0*/  DMUL R8, R8, 8.11296384146066816958e+31 ;  /* 0x4690000008087828 */ /* 0x000fe20000000000 */
[----:B------:R-:W-:Y:S10]  /*22b0*/  BRA `(.L_x_19) ;  /* 0x0000000000087947 */ /* 0x000ff40003800000 */
.L_x_18:
[----:B------:R-:W-:Y:S02]  /*22c0*/  LOP3.LUT R9, R7, 0x80000, RZ, 0xfc, !PT ;  /* 0x0008000007097812 */ /* 0x000fe400078efcff */
[----:B------:R-:W-:-:S07]  /*22d0*/  MOV R8, R6 ;  /* 0x0000000600087202 */ /* 0x000fce0000000f00 */
.L_x_19:
[----:B------:R-:W-:Y:S01]  /*22e0*/  MOV R5, 0x0 ;  /* 0x0000000000057802 */ /* 0x000fe20000000f00 */
[----:B------:R-:W-:Y:S01]  /*22f0*/  IMAD.MOV.U32 R6, RZ, RZ, R8 ;  /* 0x000000ffff067224 */ /* 0x000fe200078e0008 */
[----:B------:R-:W-:Y:S02]  /*2300*/  MOV R7, R9 ;  /* 0x0000000900077202 */ /* 0x000fe40000000f00 */
[----:B------:R-:W-:Y:S05]  /*2310*/  RET.REL.NODEC R4 `(_Z18pegasos_per_threadiiPdS_S_diS_i) ;  /* 0xffffffdc04387950 */ /* 0x000fea0003c3ffff */
.L_x_21:
[----:B------:R-:W-:-:S00]  /*2320*/  BRA `(.L_x_21) ;  /* 0xfffffffc00fc7947 */ /* 0x000fc0000383ffff */
[----:B------:R-:W-:-:S00]  /*2330*/  NOP ;  /* 0x0000000000007918 */ /* 0x000fc00000000000 */
        /* <DEDUP_REMOVED lines=12> */
.L_x_22:


//--------------------- .nv.shared.reserved.0     --------------------------
	.section	.nv.shared.reserved.0,"aw",@nobits
	.weak		__nv_reservedSMEM_offset_0_alias
	.size		__nv_reservedSMEM_offset_0_alias, 0, 64
	.other		__nv_reservedSMEM_offset_0_alias,@"STO_CUDA_RESERVED_SHARED STV_DEFAULT"
__nv_reservedSMEM_offset_0_alias:
	.zero		0
	.zero		64


//--------------------- .nv.constant0._Z18pegasos_per_threadiiPdS_S_diS_i --------------------------
	.section	.nv.constant0._Z18pegasos_per_threadiiPdS_S_diS_i,"a",@progbits
	.sectionflags	@""
	.align	4
.nv.constant0._Z18pegasos_per_threadiiPdS_S_diS_i:
	.zero		956


//--------------------- SYMBOLS --------------------------

	.type		.nv.reservedSmem.offset0,@object
	.size		.nv.reservedSmem.offset0,0x4
